	.headerflags	@"EF_CUDA_TEXMODE_UNIFIED EF_CUDA_64BIT_ADDRESS EF_CUDA_ACCELERATORS EF_CUDA_SM90 EF_CUDA_VIRTUAL_SM(EF_CUDA_SM90)"
	.elftype	@"ET_EXEC"


//--------------------- .nv.info                  --------------------------
	.section	.nv.info,"",@"SHT_CUDA_INFO"
	.align	4


	//----- nvinfo : EIATTR_REGCOUNT
	.align		4
        /*0000*/ 	.byte	0x04, 0x2f
        /*0002*/ 	.short	(.L_1 - .L_0)
	.align		4
.L_0:
        /*0004*/ 	.word	index@(triton_mm)
        /*0008*/ 	.word	0x00000040


	//----- nvinfo : EIATTR_MIN_STACK_SIZE
	.align		4
.L_1:
        /*000c*/ 	.byte	0x04, 0x12
        /*000e*/ 	.short	(.L_3 - .L_2)
	.align		4
.L_2:
        /*0010*/ 	.word	index@(triton_mm)
        /*0014*/ 	.word	0x00000000


	//----- nvinfo : EIATTR_FRAME_SIZE
	.align		4
.L_3:
        /*0018*/ 	.byte	0x04, 0x11
        /*001a*/ 	.short	(.L_5 - .L_4)
	.align		4
.L_4:
        /*001c*/ 	.word	index@(triton_mm)
        /*0020*/ 	.word	0x00000000


	//----- nvinfo : EIATTR_MIN_STACK_SIZE
	.align		4
.L_5:
        /*0024*/ 	.byte	0x04, 0x12
        /*0026*/ 	.short	(.L_7 - .L_6)
	.align		4
.L_6:
        /*0028*/ 	.word	index@(triton_mm)
        /*002c*/ 	.word	0x00000000
.L_7:


//--------------------- .nv.info.triton_mm        --------------------------
	.section	.nv.info.triton_mm,"",@"SHT_CUDA_INFO"
	.sectionflags	@""
	.align	4


	//----- nvinfo : EIATTR_CUDA_API_VERSION
	.align		4
        /*0000*/ 	.byte	0x04, 0x37
        /*0002*/ 	.short	(.L_9 - .L_8)
.L_8:
        /*0004*/ 	.word	0x0000007c


	//----- nvinfo : EIATTR_KPARAM_INFO
	.align		4
.L_9:
        /*0008*/ 	.byte	0x04, 0x17
        /*000a*/ 	.short	(.L_11 - .L_10)
.L_10:
        /*000c*/ 	.word	0x00000000
        /*0010*/ 	.short	0x0003
        /*0012*/ 	.short	0x0018
        /*0014*/ 	.byte	0x00, 0xf0, 0x21, 0x00


	//----- nvinfo : EIATTR_KPARAM_INFO
	.align		4
.L_11:
        /*0018*/ 	.byte	0x04, 0x17
        /*001a*/ 	.short	(.L_13 - .L_12)
.L_12:
        /*001c*/ 	.word	0x00000000
        /*0020*/ 	.short	0x0002
        /*0022*/ 	.short	0x0010
        /*0024*/ 	.byte	0x00, 0xf0, 0x21, 0x00


	//----- nvinfo : EIATTR_KPARAM_INFO
	.align		4
.L_13:
        /*0028*/ 	.byte	0x04, 0x17
        /*002a*/ 	.short	(.L_15 - .L_14)
.L_14:
        /*002c*/ 	.word	0x00000000
        /*0030*/ 	.short	0x0001
        /*0032*/ 	.short	0x0008
        /*0034*/ 	.byte	0x00, 0xf0, 0x21, 0x00


	//----- nvinfo : EIATTR_KPARAM_INFO
	.align		4
.L_15:
        /*0038*/ 	.byte	0x04, 0x17
        /*003a*/ 	.short	(.L_17 - .L_16)
.L_16:
        /*003c*/ 	.word	0x00000000
        /*0040*/ 	.short	0x0000
        /*0042*/ 	.short	0x0000
        /*0044*/ 	.byte	0x00, 0xf0, 0x21, 0x00


	//----- nvinfo : EIATTR_SPARSE_MMA_MASK
	.align		4
.L_17:
        /*0048*/ 	.byte	0x03, 0x50
        /*004a*/ 	.short	0x0000


	//----- nvinfo : EIATTR_MAXREG_COUNT
	.align		4
        /*004c*/ 	.byte	0x03, 0x1b
        /*004e*/ 	.short	0x00ff


	//----- nvinfo : EIATTR_COOP_GROUP_MASK_REGIDS
	.align		4
        /*0050*/ 	.byte	0x04, 0x29
        /*0052*/ 	.short	(.L_19 - .L_18)


	//   ....[0]....
.L_18:
        /*0054*/ 	.word	0xffffffff


	//----- nvinfo : EIATTR_COOP_GROUP_INSTR_OFFSETS
	.align		4
.L_19:
        /*0058*/ 	.byte	0x04, 0x28
        /*005a*/ 	.short	(.L_21 - .L_20)


	//   ....[0]....
.L_20:
        /*005c*/ 	.word	0x00001260


	//----- nvinfo : EIATTR_EXIT_INSTR_OFFSETS
	.align		4
.L_21:
        /*0060*/ 	.byte	0x04, 0x1c
        /*0062*/ 	.short	(.L_23 - .L_22)


	//   ....[0]....
.L_22:
        /*0064*/ 	.word	0x00002140


	//   ....[1]....
        /*0068*/ 	.word	0x00002160


	//----- nvinfo : EIATTR_MAX_THREADS
	.align		4
.L_23:
        /*006c*/ 	.byte	0x04, 0x05
        /*006e*/ 	.short	(.L_25 - .L_24)
.L_24:
        /*0070*/ 	.word	0x00000080
        /*0074*/ 	.word	0x00000001
        /*0078*/ 	.word	0x00000001


	//----- nvinfo : EIATTR_CBANK_PARAM_SIZE
	.align		4
.L_25:
        /*007c*/ 	.byte	0x03, 0x19
        /*007e*/ 	.short	0x0020


	//----- nvinfo : EIATTR_PARAM_CBANK
	.align		4
        /*0080*/ 	.byte	0x04, 0x0a
        /*0082*/ 	.short	(.L_27 - .L_26)
	.align		4
.L_26:
        /*0084*/ 	.word	index@(.nv.constant0.triton_mm)
        /*0088*/ 	.short	0x0210
        /*008a*/ 	.short	0x0020


	//----- nvinfo : EIATTR_SW_WAR
	.align		4
.L_27:
        /*008c*/ 	.byte	0x04, 0x36
        /*008e*/ 	.short	(.L_29 - .L_28)
.L_28:
        /*0090*/ 	.word	0x00000008
.L_29:


//--------------------- .nv.callgraph             --------------------------
	.section	.nv.callgraph,"",@"SHT_CUDA_CALLGRAPH"
	.align	4
	.sectionentsize	8
	.align		4
        /*0000*/ 	.word	0x00000000
	.align		4
        /*0004*/ 	.word	0xffffffff
	.align		4
        /*0008*/ 	.word	0x00000000
	.align		4
        /*000c*/ 	.word	0xfffffffe
	.align		4
        /*0010*/ 	.word	0x00000000
	.align		4
        /*0014*/ 	.word	0xfffffffd
	.align		4
        /*0018*/ 	.word	0x00000000
	.align		4
        /*001c*/ 	.word	0xfffffffc


//--------------------- .text.triton_mm           --------------------------
	.section	.text.triton_mm,"ax",@progbits
	.sectionflags	@"SHF_BARRIERS=1"
	.align	128
        .global         triton_mm
        .type           triton_mm,@function
        .size           triton_mm,(.L_x_2 - triton_mm)
        .other          triton_mm,@"STO_CUDA_ENTRY STV_DEFAULT"
triton_mm:
.text.triton_mm:
[----:B------:R-:W1:Y:S01]  /*0000*/  LDC R1, c[0x0][0x28] ;  /* 0x00000a00ff017b82 */ /* 0x000e620000000800 */
[----:B------:R-:W2:Y:S01]  /*0010*/  S2R R7, SR_CTAID.X ;  /* 0x0000000000077919 */ /* 0x000ea20000002500 */
[----:B------:R-:W-:-:S06]  /*0020*/  IMAD.MOV.U32 R3, RZ, RZ, -0x8 ;  /* 0xfffffff8ff037424 */ /* 0x000fcc00078e00ff */
[----:B------:R-:W3:Y:S01]  /*0030*/  S2UR UR4, SR_CgaCtaId ;  /* 0x00000000000479c3 */ /* 0x000ee20000008800 */
[----:B------:R-:W-:Y:S01]  /*0040*/  UMOV UR10, 0x400 ;  /* 0x00000400000a7882 */ /* 0x000fe20000000000 */
[----:B------:R-:W-:Y:S01]  /*0050*/  ULDC.64 UR14, c[0x0][0x208] ;  /* 0x00008200000e7ab9 */ /* 0x000fe20000000a00 */
[----:B------:R-:W-:Y:S01]  /*0060*/  UMOV UR12, 0x3 ;  /* 0x00000003000c7882 */ /* 0x000fe20000000000 */
[----:B------:R-:W-:Y:S01]  /*0070*/  UMOV UR11, 0xffffffff ;  /* 0xffffffff000b7882 */ /* 0x000fe20000000000 */
[----:B------:R-:W-:Y:S01]  /*0080*/  UMOV UR6, URZ ;  /* 0x0000003f00067c82 */ /* 0x000fe20008000000 */
[----:B------:R-:W-:Y:S01]  /*0090*/  UMOV UR7, URZ ;  /* 0x0000003f00077c82 */ /* 0x000fe20008000000 */
[----:B---3--:R-:W-:-:S04]  /*00a0*/  UPRMT UR10, UR4, 0x654, UR10 ;  /* 0x00000654040a7896 */ /* 0x008fc8000800000a */
[----:B------:R-:W-:Y:S01]  /*00b0*/  UIADD3 UR13, UR10, 0x14000, URZ ;  /* 0x000140000a0d7890 */ /* 0x000fe2000fffe03f */
[----:B--2---:R-:W-:-:S04]  /*00c0*/  SHF.R.S32.HI R0, RZ, 0x1f, R7 ;  /* 0x0000001fff007819 */ /* 0x004fc80000011407 */
[----:B------:R-:W-:-:S04]  /*00d0*/  LEA.HI R0, R0, R7, RZ, 0x4 ;  /* 0x0000000700007211 */ /* 0x000fc800078f20ff */
[----:B------:R-:W-:Y:S02]  /*00e0*/  SHF.R.S32.HI R4, RZ, 0x4, R0 ;  /* 0x00000004ff047819 */ /* 0x000fe40000011400 */
[----:B------:R-:W-:-:S03]  /*00f0*/  LOP3.LUT R0, R0, 0xfffffff0, RZ, 0xc0, !PT ;  /* 0xfffffff000007812 */ /* 0x000fc600078ec0ff */
[----:B------:R-:W-:Y:S02]  /*0100*/  IMAD R2, R4, R3, 0x40 ;  /* 0x0000004004027424 */ /* 0x000fe400078e0203 */
[----:B------:R-:W-:Y:S01]  /*0110*/  IMAD.IADD R8, R7, 0x1, -R0 ;  /* 0x0000000107087824 */ /* 0x000fe200078e0a00 */
[----:B------:R-:W-:Y:S02]  /*0120*/  IABS R0, R7 ;  /* 0x0000000700007213 */ /* 0x000fe40000000000 */
[----:B------:R-:W-:-:S04]  /*0130*/  VIMNMX R5, R2, 0x8, PT ;  /* 0x0000000802057848 */ /* 0x000fc80003fe0100 */
[----:B------:R-:W-:-:S04]  /*0140*/  IABS R9, R5 ;  /* 0x0000000500097213 */ /* 0x000fc80000000000 */
[----:B------:R-:W2:Y:S08]  /*0150*/  I2F.RP R6, R9 ;  /* 0x0000000900067306 */ /* 0x000eb00000209400 */
[----:B--2---:R-:W2:Y:S02]  /*0160*/  MUFU.RCP R6, R6 ;  /* 0x0000000600067308 */ /* 0x004ea40000001000 */
[----:B--2---:R-:W-:Y:S01]  /*0170*/  VIADD R2, R6, 0xffffffe ;  /* 0x0ffffffe06027836 */ /* 0x004fe20000000000 */
[----:B------:R-:W-:-:S02]  /*0180*/  IABS R6, R8 ;  /* 0x0000000800067213 */ /* 0x000fc40000000000 */
[----:B------:R-:W-:-:S03]  /*0190*/  LOP3.LUT R8, R8, R5, RZ, 0x3c, !PT ;  /* 0x0000000508087212 */ /* 0x000fc600078e3cff */
[----:B------:R2:W3:Y:S01]  /*01a0*/  F2I.FTZ.U32.TRUNC.NTZ R3, R2 ;  /* 0x0000000200037305 */ /* 0x0004e2000021f000 */
[----:B------:R-:W-:Y:S01]  /*01b0*/  ISETP.GE.AND P2, PT, R8, RZ, PT ;  /* 0x000000ff0800720c */ /* 0x000fe20003f46270 */
[----:B--2---:R-:W-:Y:S02]  /*01c0*/  IMAD.MOV.U32 R2, RZ, RZ, RZ ;  /* 0x000000ffff027224 */ /* 0x004fe400078e00ff */
[----:B---3--:R-:W-:-:S04]  /*01d0*/  IMAD.MOV R10, RZ, RZ, -R3 ;  /* 0x000000ffff0a7224 */ /* 0x008fc800078e0a03 */
[----:B------:R-:W-:Y:S01]  /*01e0*/  IMAD R11, R10, R9, RZ ;  /* 0x000000090a0b7224 */ /* 0x000fe200078e02ff */
[----:B------:R-:W-:-:S03]  /*01f0*/  IABS R10, R5 ;  /* 0x00000005000a7213 */ /* 0x000fc60000000000 */
[----:B------:R-:W-:-:S04]  /*0200*/  IMAD.HI.U32 R3, R3, R11, R2 ;  /* 0x0000000b03037227 */ /* 0x000fc800078e0002 */
[----:B------:R-:W-:Y:S02]  /*0210*/  IMAD.MOV.U32 R2, RZ, RZ, R0 ;  /* 0x000000ffff027224 */ /* 0x000fe400078e0000 */
[----:B------:R-:W-:Y:S02]  /*0220*/  IMAD.MOV R11, RZ, RZ, -R10 ;  /* 0x000000ffff0b7224 */ /* 0x000fe400078e0a0a */
[----:B------:R-:W-:-:S04]  /*0230*/  IMAD.HI.U32 R0, R3, R2, RZ ;  /* 0x0000000203007227 */ /* 0x000fc800078e00ff */
[----:B------:R-:W-:-:S04]  /*0240*/  IMAD.HI.U32 R3, R3, R6, RZ ;  /* 0x0000000603037227 */ /* 0x000fc800078e00ff */
[-C--:B------:R-:W-:Y:S02]  /*0250*/  IMAD R2, R0, R11.reuse, R2 ;  /* 0x0000000b00027224 */ /* 0x080fe400078e0202 */
[----:B------:R-:W-:Y:S01]  /*0260*/  IMAD R6, R3, R11, R6 ;  /* 0x0000000b03067224 */ /* 0x000fe200078e0206 */
[----:B------:R-:W2:Y:S02]  /*0270*/  S2R R0, SR_TID.X ;  /* 0x0000000000007919 */ /* 0x000ea40000002100 */
[C---:B------:R-:W-:Y:S02]  /*0280*/  ISETP.GT.U32.AND P1, PT, R9.reuse, R2, PT ;  /* 0x000000020900720c */ /* 0x040fe40003f24070 */
[----:B------:R-:W-:-:S11]  /*0290*/  ISETP.GT.U32.AND P0, PT, R9, R6, PT ;  /* 0x000000060900720c */ /* 0x000fd60003f04070 */
[--C-:B------:R-:W-:Y:S01]  /*02a0*/  @!P1 IMAD.IADD R2, R2, 0x1, -R9.reuse ;  /* 0x0000000102029824 */ /* 0x100fe200078e0a09 */
[----:B------:R-:W-:Y:S01]  /*02b0*/  ISETP.GE.AND P1, PT, R7, RZ, PT ;  /* 0x000000ff0700720c */ /* 0x000fe20003f26270 */
[----:B------:R-:W-:Y:S02]  /*02c0*/  @!P0 IMAD.IADD R6, R6, 0x1, -R9 ;  /* 0x0000000106068824 */ /* 0x000fe400078e0a09 */
[----:B------:R-:W-:Y:S01]  /*02d0*/  @!P0 VIADD R3, R3, 0x1 ;  /* 0x0000000103038836 */ /* 0x000fe20000000000 */
[----:B------:R-:W-:Y:S02]  /*02e0*/  ISETP.GT.U32.AND P4, PT, R9, R2, PT ;  /* 0x000000020900720c */ /* 0x000fe40003f84070 */
[----:B------:R-:W-:Y:S02]  /*02f0*/  ISETP.GE.U32.AND P3, PT, R6, R9, PT ;  /* 0x000000090600720c */ /* 0x000fe40003f66070 */
[----:B------:R-:W-:Y:S02]  /*0300*/  ISETP.NE.AND P0, PT, R5, RZ, PT ;  /* 0x000000ff0500720c */ /* 0x000fe40003f05270 */
[----:B------:R-:W-:-:S02]  /*0310*/  LOP3.LUT R5, RZ, R5, RZ, 0x33, !PT ;  /* 0x00000005ff057212 */ /* 0x000fc400078e33ff */
[----:B--2---:R-:W-:-:S05]  /*0320*/  SHF.R.U32.HI R7, RZ, 0x4, R0 ;  /* 0x00000004ff077819 */ /* 0x004fca0000011600 */
[----:B------:R-:W-:Y:S01]  /*0330*/  @!P4 IMAD.IADD R2, R2, 0x1, -R9 ;  /* 0x000000010202c824 */ /* 0x000fe200078e0a09 */
[----:B------:R-:W-:Y:S01]  /*0340*/  SHF.R.U32.HI R16, RZ, 0x4, R0 ;  /* 0x00000004ff107819 */ /* 0x000fe20000011600 */
[----:B------:R-:W-:Y:S01]  /*0350*/  @P3 VIADD R3, R3, 0x1 ;  /* 0x0000000103033836 */ /* 0x000fe20000000000 */
[----:B------:R-:W-:Y:S01]  /*0360*/  LOP3.LUT R7, R7, R0, RZ, 0x3c, !PT ;  /* 0x0000000007077212 */ /* 0x000fe200078e3cff */
[----:B------:R-:W-:Y:S01]  /*0370*/  @!P1 IMAD.MOV R2, RZ, RZ, -R2 ;  /* 0x000000ffff029224 */ /* 0x000fe200078e0a02 */
[----:B------:R-:W-:Y:S01]  /*0380*/  SGXT.U32 R16, R16, 0x3 ;  /* 0x000000031010781a */ /* 0x000fe20000000000 */
[----:B------:R-:W-:Y:S02]  /*0390*/  IMAD.MOV.U32 R6, RZ, RZ, R3 ;  /* 0x000000ffff067224 */ /* 0x000fe400078e0003 */
[----:B------:R-:W-:Y:S01]  /*03a0*/  IMAD.SHL.U32 R7, R7, 0x8, RZ ;  /* 0x0000000807077824 */ /* 0x000fe200078e00ff */
[----:B------:R-:W-:Y:S01]  /*03b0*/  SEL R3, R5, R2, !P0 ;  /* 0x0000000205037207 */ /* 0x000fe20004000000 */
[----:B------:R-:W-:Y:S01]  /*03c0*/  @!P2 IMAD.MOV R6, RZ, RZ, -R6 ;  /* 0x000000ffff06a224 */ /* 0x000fe200078e0a06 */
[----:B------:R-:W-:-:S02]  /*03d0*/  LOP3.LUT R2, R0, 0x8, RZ, 0xc0, !PT ;  /* 0x0000000800027812 */ /* 0x000fc400078ec0ff */
[----:B------:R-:W-:Y:S01]  /*03e0*/  LOP3.LUT R11, R7, 0x38, RZ, 0xc0, !PT ;  /* 0x00000038070b7812 */ /* 0x000fe200078ec0ff */
[----:B------:R-:W-:Y:S01]  /*03f0*/  IMAD R19, R4, 0x8, R3 ;  /* 0x0000000804137824 */ /* 0x000fe200078e0203 */
[----:B------:R-:W-:Y:S01]  /*0400*/  LOP3.LUT R3, R16, 0x10, RZ, 0xfc, !PT ;  /* 0x0000001010037812 */ /* 0x000fe200078efcff */
[C---:B------:R-:W-:Y:S01]  /*0410*/  IMAD.SHL.U32 R13, R2.reuse, 0x200, RZ ;  /* 0x00000200020d7824 */ /* 0x040fe200078e00ff */
[----:B------:R-:W-:Y:S01]  /*0420*/  SEL R5, R5, R6, !P0 ;  /* 0x0000000605057207 */ /* 0x000fe20004000000 */
[----:B------:R-:W-:Y:S01]  /*0430*/  IMAD.SHL.U32 R15, R2, 0x100, RZ ;  /* 0x00000100020f7824 */ /* 0x000fe200078e00ff */
[C---:B------:R-:W-:Y:S01]  /*0440*/  LOP3.LUT R2, R16.reuse, 0x8, RZ, 0xfc, !PT ;  /* 0x0000000810027812 */ /* 0x040fe200078efcff */
[----:B------:R-:W-:Y:S01]  /*0450*/  IMAD R14, R3, 0x40, R11 ;  /* 0x00000040030e7824 */ /* 0x000fe200078e020b */
[----:B------:R-:W-:Y:S01]  /*0460*/  SHF.R.S32.HI R21, RZ, 0x1a, R5 ;  /* 0x0000001aff157819 */ /* 0x000fe20000011405 */
[----:B------:R-:W-:Y:S01]  /*0470*/  IMAD.SHL.U32 R3, R5, 0x20, RZ ;  /* 0x0000002005037824 */ /* 0x000fe200078e00ff */
[----:B------:R-:W-:Y:S01]  /*0480*/  LOP3.LUT R6, R16, 0x20, RZ, 0xfc, !PT ;  /* 0x0000002010067812 */ /* 0x000fe200078efcff */
[----:B------:R-:W-:Y:S01]  /*0490*/  IMAD R10, R2, 0x40, R11 ;  /* 0x00000040020a7824 */ /* 0x000fe200078e020b */
[----:B------:R-:W-:-:S02]  /*04a0*/  LOP3.LUT R8, R16, 0x30, RZ, 0xfc, !PT ;  /* 0x0000003010087812 */ /* 0x000fc400078efcff */
[----:B------:R-:W-:Y:S01]  /*04b0*/  SGXT R21, R21, 0x1 ;  /* 0x000000011515781a */ /* 0x000fe20000000200 */
[--C-:B------:R-:W-:Y:S01]  /*04c0*/  IMAD R2, R6, 0x40, R11.reuse ;  /* 0x0000004006027824 */ /* 0x100fe200078e020b */
[----:B------:R-:W-:Y:S01]  /*04d0*/  LOP3.LUT R17, R3, R16, RZ, 0xfc, !PT ;  /* 0x0000001003117212 */ /* 0x000fe200078efcff */
[--C-:B------:R-:W-:Y:S01]  /*04e0*/  IMAD R6, R8, 0x40, R11.reuse ;  /* 0x0000004008067824 */ /* 0x100fe200078e020b */
[C---:B------:R-:W-:Y:S01]  /*04f0*/  LOP3.LUT R4, R16.reuse, 0x18, RZ, 0xfc, !PT ;  /* 0x0000001810047812 */ /* 0x040fe200078efcff */
[C-C-:B------:R-:W-:Y:S01]  /*0500*/  IMAD R8, R16.reuse, 0x40, R11.reuse ;  /* 0x0000004010087824 */ /* 0x140fe200078e020b */
[----:B------:R-:W-:Y:S02]  /*0510*/  LEA.HI R12, R21, R17, RZ, 0x6 ;  /* 0x00000011150c7211 */ /* 0x000fe400078f30ff */
[----:B------:R-:W-:Y:S01]  /*0520*/  LOP3.LUT R7, R16, 0x28, RZ, 0xfc, !PT ;  /* 0x0000002810077812 */ /* 0x000fe200078efcff */
[----:B------:R-:W-:Y:S01]  /*0530*/  IMAD R20, R4, 0x40, R11 ;  /* 0x0000004004147824 */ /* 0x000fe200078e020b */
[----:B------:R-:W-:-:S02]  /*0540*/  LOP3.LUT R9, R16, 0x38, RZ, 0xfc, !PT ;  /* 0x0000003810097812 */ /* 0x000fc400078efcff */
[----:B------:R-:W-:Y:S01]  /*0550*/  LOP3.LUT R18, R12, 0x3fffc0, RZ, 0xc0, !PT ;  /* 0x003fffc00c127812 */ /* 0x000fe200078ec0ff */
[--C-:B------:R-:W-:Y:S01]  /*0560*/  IMAD R4, R7, 0x40, R11.reuse ;  /* 0x0000004007047824 */ /* 0x100fe200078e020b */
[-C--:B------:R-:W-:Y:S01]  /*0570*/  LOP3.LUT R5, R6, R13.reuse, RZ, 0xfc, !PT ;  /* 0x0000000d06057212 */ /* 0x080fe200078efcff */
[----:B------:R-:W-:Y:S01]  /*0580*/  IMAD R22, R9, 0x40, R11 ;  /* 0x0000004009167824 */ /* 0x000fe200078e020b */
[C---:B------:R-:W-:Y:S01]  /*0590*/  LOP3.LUT R6, R8.reuse, R13, RZ, 0xfc, !PT ;  /* 0x0000000d08067212 */ /* 0x040fe200078efcff */
[----:B------:R-:W-:Y:S01]  /*05a0*/  IMAD.IADD R17, R17, 0x1, -R18 ;  /* 0x0000000111117824 */ /* 0x000fe200078e0a12 */
[----:B------:R-:W-:Y:S02]  /*05b0*/  LOP3.LUT R7, R8, R15, RZ, 0xfc, !PT ;  /* 0x0000000f08077212 */ /* 0x000fe400078efcff */
[C---:B------:R-:W-:Y:S02]  /*05c0*/  LOP3.LUT R8, R10.reuse, R13, RZ, 0xfc, !PT ;  /* 0x0000000d0a087212 */ /* 0x040fe400078efcff */
[----:B------:R-:W-:-:S02]  /*05d0*/  LOP3.LUT R9, R10, R15, RZ, 0xfc, !PT ;  /* 0x0000000f0a097212 */ /* 0x000fc400078efcff */
[C---:B------:R-:W-:Y:S02]  /*05e0*/  LOP3.LUT R10, R14.reuse, R13, RZ, 0xfc, !PT ;  /* 0x0000000d0e0a7212 */ /* 0x040fe400078efcff */
[-C--:B------:R-:W-:Y:S02]  /*05f0*/  LOP3.LUT R11, R14, R15.reuse, RZ, 0xfc, !PT ;  /* 0x0000000f0e0b7212 */ /* 0x080fe400078efcff */
[----:B------:R-:W-:Y:S01]  /*0600*/  LOP3.LUT R14, R20, R15, RZ, 0xfc, !PT ;  /* 0x0000000f140e7212 */ /* 0x000fe200078efcff */
[----:B------:R-:W-:Y:S01]  /*0610*/  IMAD.SHL.U32 R15, R19, 0x40, RZ ;  /* 0x00000040130f7824 */ /* 0x000fe200078e00ff */
[----:B------:R-:W-:Y:S02]  /*0620*/  LOP3.LUT R18, R3, 0x8, R16, 0xfe, !PT ;  /* 0x0000000803127812 */ /* 0x000fe400078efe10 */
[----:B------:R-:W-:Y:S02]  /*0630*/  SHF.R.S32.HI R25, RZ, 0x19, R19 ;  /* 0x00000019ff197819 */ /* 0x000fe40000011413 */
[----:B------:R-:W-:-:S02]  /*0640*/  LOP3.LUT R2, R2, R13, RZ, 0xfc, !PT ;  /* 0x0000000d02027212 */ /* 0x000fc400078efcff */
[-C--:B------:R-:W-:Y:S02]  /*0650*/  LOP3.LUT R4, R4, R13.reuse, RZ, 0xfc, !PT ;  /* 0x0000000d04047212 */ /* 0x080fe400078efcff */
[-C--:B------:R-:W-:Y:S02]  /*0660*/  LOP3.LUT R12, R22, R13.reuse, RZ, 0xfc, !PT ;  /* 0x0000000d160c7212 */ /* 0x080fe400078efcff */
[----:B------:R-:W-:Y:S02]  /*0670*/  LEA.HI R23, R21, R18, RZ, 0x6 ;  /* 0x0000001215177211 */ /* 0x000fe400078f30ff */
[----:B------:R-:W-:Y:S02]  /*0680*/  LOP3.LUT R13, R20, R13, RZ, 0xfc, !PT ;  /* 0x0000000d140d7212 */ /* 0x000fe400078efcff */
[----:B------:R-:W-:Y:S02]  /*0690*/  LOP3.LUT R19, R3, 0x10, R16, 0xfe, !PT ;  /* 0x0000001003137812 */ /* 0x000fe400078efe10 */
[----:B------:R-:W-:-:S02]  /*06a0*/  LOP3.LUT R22, R3, 0x18, R16, 0xfe, !PT ;  /* 0x0000001803167812 */ /* 0x000fc400078efe10 */
[----:B------:R-:W-:Y:S02]  /*06b0*/  SGXT R25, R25, 0x1 ;  /* 0x000000011919781a */ /* 0x000fe40000000200 */
[----:B------:R-:W-:Y:S02]  /*06c0*/  LOP3.LUT R20, R15, R16, RZ, 0xfc, !PT ;  /* 0x000000100f147212 */ /* 0x000fe400078efcff */
[----:B------:R-:W-:Y:S02]  /*06d0*/  LOP3.LUT R23, R23, 0x3fffc0, RZ, 0xc0, !PT ;  /* 0x003fffc017177812 */ /* 0x000fe400078ec0ff */
[C---:B------:R-:W-:Y:S02]  /*06e0*/  LEA.HI R24, R21.reuse, R19, RZ, 0x6 ;  /* 0x0000001315187211 */ /* 0x040fe400078f30ff */
[----:B------:R-:W-:Y:S01]  /*06f0*/  LEA.HI R26, R21, R22, RZ, 0x6 ;  /* 0x00000016151a7211 */ /* 0x000fe200078f30ff */
[----:B------:R-:W-:Y:S01]  /*0700*/  IMAD.IADD R18, R18, 0x1, -R23 ;  /* 0x0000000112127824 */ /* 0x000fe200078e0a17 */
[----:B------:R-:W-:-:S02]  /*0710*/  LEA.HI R21, R25, R20, RZ, 0xc ;  /* 0x0000001419157211 */ /* 0x000fc400078f60ff */
[----:B------:R-:W-:Y:S02]  /*0720*/  LOP3.LUT R24, R24, 0x3fffc0, RZ, 0xc0, !PT ;  /* 0x003fffc018187812 */ /* 0x000fe400078ec0ff */
[----:B------:R-:W-:Y:S02]  /*0730*/  LOP3.LUT R23, R21, 0x3ff000, RZ, 0xc0, !PT ;  /* 0x003ff00015177812 */ /* 0x000fe400078ec0ff */
[----:B------:R-:W-:Y:S01]  /*0740*/  LOP3.LUT R27, R26, 0x3fffc0, RZ, 0xc0, !PT ;  /* 0x003fffc01a1b7812 */ /* 0x000fe200078ec0ff */
[----:B------:R-:W-:Y:S01]  /*0750*/  IMAD.IADD R19, R19, 0x1, -R24 ;  /* 0x0000000113137824 */ /* 0x000fe200078e0a18 */
[----:B------:R-:W-:Y:S01]  /*0760*/  LOP3.LUT R21, R15, 0x8, R16, 0xfe, !PT ;  /* 0x000000080f157812 */ /* 0x000fe200078efe10 */
[----:B------:R-:W-:Y:S01]  /*0770*/  IMAD.IADD R24, R20, 0x1, -R23 ;  /* 0x0000000114187824 */ /* 0x000fe200078e0a17 */
[----:B------:R-:W-:Y:S01]  /*0780*/  LOP3.LUT R20, R15, 0x10, R16, 0xfe, !PT ;  /* 0x000000100f147812 */ /* 0x000fe200078efe10 */
[----:B------:R-:W-:Y:S01]  /*0790*/  IMAD.IADD R33, R22, 0x1, -R27 ;  /* 0x0000000116217824 */ /* 0x000fe200078e0a1b */
[----:B------:R-:W-:-:S02]  /*07a0*/  LEA.HI R26, R25, R21, RZ, 0xc ;  /* 0x00000015191a7211 */ /* 0x000fc400078f60ff */
[----:B------:R-:W-:Y:S02]  /*07b0*/  LOP3.LUT R22, R15, 0x18, R16, 0xfe, !PT ;  /* 0x000000180f167812 */ /* 0x000fe400078efe10 */
[C---:B------:R-:W-:Y:S02]  /*07c0*/  LEA.HI R27, R25.reuse, R20, RZ, 0xc ;  /* 0x00000014191b7211 */ /* 0x040fe400078f60ff */
[----:B------:R-:W-:Y:S02]  /*07d0*/  LOP3.LUT R23, R15, 0x20, R16, 0xfe, !PT ;  /* 0x000000200f177812 */ /* 0x000fe400078efe10 */
[----:B------:R-:W-:Y:S02]  /*07e0*/  LOP3.LUT R26, R26, 0x3ff000, RZ, 0xc0, !PT ;  /* 0x003ff0001a1a7812 */ /* 0x000fe400078ec0ff */
[----:B------:R-:W-:Y:S02]  /*07f0*/  LEA.HI R28, R25, R22, RZ, 0xc ;  /* 0x00000016191c7211 */ /* 0x000fe400078f60ff */
[----:B------:R-:W-:Y:S01]  /*0800*/  LOP3.LUT R27, R27, 0x3ff000, RZ, 0xc0, !PT ;  /* 0x003ff0001b1b7812 */ /* 0x000fe200078ec0ff */
[----:B------:R-:W-:Y:S01]  /*0810*/  IMAD.IADD R26, R21, 0x1, -R26 ;  /* 0x00000001151a7824 */ /* 0x000fe200078e0a1a */
[----:B------:R-:W-:-:S02]  /*0820*/  LEA.HI R29, R25, R23, RZ, 0xc ;  /* 0x00000017191d7211 */ /* 0x000fc400078f60ff */
[----:B------:R-:W-:Y:S01]  /*0830*/  LOP3.LUT R21, R28, 0x3ff000, RZ, 0xc0, !PT ;  /* 0x003ff0001c157812 */ /* 0x000fe200078ec0ff */
[----:B------:R-:W-:Y:S01]  /*0840*/  IMAD.IADD R27, R20, 0x1, -R27 ;  /* 0x00000001141b7824 */ /* 0x000fe200078e0a1b */
[----:B------:R-:W-:Y:S02]  /*0850*/  LOP3.LUT R30, R29, 0x3ff000, RZ, 0xc0, !PT ;  /* 0x003ff0001d1e7812 */ /* 0x000fe400078ec0ff */
[----:B------:R-:W-:Y:S01]  /*0860*/  LOP3.LUT R20, R15, 0x28, R16, 0xfe, !PT ;  /* 0x000000280f147812 */ /* 0x000fe200078efe10 */
[----:B------:R-:W-:Y:S01]  /*0870*/  IMAD.IADD R28, R22, 0x1, -R21 ;  /* 0x00000001161c7824 */ /* 0x000fe200078e0a15 */
[----:B------:R-:W-:Y:S01]  /*0880*/  LOP3.LUT R21, R15, 0x30, R16, 0xfe, !PT ;  /* 0x000000300f157812 */ /* 0x000fe200078efe10 */
[----:B------:R-:W-:Y:S01]  /*0890*/  IMAD.IADD R29, R23, 0x1, -R30 ;  /* 0x00000001171d7824 */ /* 0x000fe200078e0a1e */
[----:B------:R-:W-:Y:S01]  /*08a0*/  LEA.HI R22, R25, R20, RZ, 0xc ;  /* 0x0000001419167211 */ /* 0x000fe200078f60ff */
[----:B------:R-:W2:Y:S01]  /*08b0*/  LDC.64 R30, c[0x0][0x218] ;  /* 0x00008600ff1e7b82 */ /* 0x000ea20000000a00 */
[----:B------:R-:W-:-:S02]  /*08c0*/  LOP3.LUT R16, R15, 0x38, R16, 0xfe, !PT ;  /* 0x000000380f107812 */ /* 0x000fc400078efe10 */
[----:B------:R-:W-:Y:S01]  /*08d0*/  LOP3.LUT R23, R22, 0x3ff000, RZ, 0xc0, !PT ;  /* 0x003ff00016177812 */ /* 0x000fe200078ec0ff */
[----:B------:R-:W-:Y:S01]  /*08e0*/  IMAD.SHL.U32 R22, R0, 0x8, RZ ;  /* 0x0000000800167824 */ /* 0x000fe200078e00ff */
[C---:B------:R-:W-:Y:S02]  /*08f0*/  LEA.HI R32, R25.reuse, R21, RZ, 0xc ;  /* 0x0000001519207211 */ /* 0x040fe400078f60ff */
[----:B------:R-:W-:Y:S01]  /*0900*/  LEA.HI R25, R25, R16, RZ, 0xc ;  /* 0x0000001019197211 */ /* 0x000fe200078f60ff */
[----:B------:R-:W-:Y:S01]  /*0910*/  IMAD.IADD R20, R20, 0x1, -R23 ;  /* 0x0000000114147824 */ /* 0x000fe200078e0a17 */
[----:B------:R-:W-:Y:S02]  /*0920*/  LOP3.LUT R34, R22, 0x78, RZ, 0xc0, !PT ;  /* 0x0000007816227812 */ /* 0x000fe400078ec0ff */
[----:B------:R-:W3:Y:S01]  /*0930*/  LDC.64 R22, c[0x0][0x220] ;  /* 0x00008800ff167b82 */ /* 0x000ee20000000a00 */
[----:B------:R-:W-:Y:S02]  /*0940*/  LOP3.LUT R32, R32, 0x3ff000, RZ, 0xc0, !PT ;  /* 0x003ff00020207812 */ /* 0x000fe400078ec0ff */
[----:B------:R-:W-:Y:S01]  /*0950*/  LOP3.LUT R25, R25, 0x3ff000, RZ, 0xc0, !PT ;  /* 0x003ff00019197812 */ /* 0x000fe200078ec0ff */
[--C-:B------:R-:W-:Y:S01]  /*0960*/  IMAD R47, R24, 0xc00, R34.reuse ;  /* 0x00000c00182f7824 */ /* 0x100fe200078e0222 */
[----:B------:R-:W-:Y:S01]  /*0970*/  LEA R51, R6, UR10, 0x1 ;  /* 0x0000000a06337c11 */ /* 0x000fe2000f8e08ff */
[----:B------:R-:W-:Y:S01]  /*0980*/  IMAD R49, R26, 0xc00, R34 ;  /* 0x00000c001a317824 */ /* 0x000fe200078e0222 */
[----:B------:R-:W-:Y:S01]  /*0990*/  LEA R50, R8, UR10, 0x1 ;  /* 0x0000000a08327c11 */ /* 0x000fe2000f8e08ff */
[----:B------:R-:W-:Y:S01]  /*09a0*/  IMAD.IADD R32, R21, 0x1, -R32 ;  /* 0x0000000115207824 */ /* 0x000fe200078e0a20 */
[----:B------:R-:W-:Y:S01]  /*09b0*/  LEA R52, R10, UR10, 0x1 ;  /* 0x0000000a0a347c11 */ /* 0x000fe2000f8e08ff */
[--C-:B------:R-:W-:Y:S01]  /*09c0*/  IMAD R27, R27, 0xc00, R34.reuse ;  /* 0x00000c001b1b7824 */ /* 0x100fe200078e0222 */
[----:B------:R-:W-:Y:S01]  /*09d0*/  LEA R56, R13, UR10, 0x1 ;  /* 0x0000000a0d387c11 */ /* 0x000fe2000f8e08ff */
[----:B------:R-:W-:Y:S01]  /*09e0*/  IMAD.IADD R25, R16, 0x1, -R25 ;  /* 0x0000000110197824 */ /* 0x000fe200078e0a19 */
[----:B------:R-:W-:Y:S01]  /*09f0*/  LEA R54, R2, UR10, 0x1 ;  /* 0x0000000a02367c11 */ /* 0x000fe2000f8e08ff */
[--C-:B------:R-:W-:Y:S01]  /*0a00*/  IMAD R39, R28, 0xc00, R34.reuse ;  /* 0x00000c001c277824 */ /* 0x100fe200078e0222 */
[----:B------:R-:W-:Y:S01]  /*0a10*/  LEA R57, R4, UR10, 0x1 ;  /* 0x0000000a04397c11 */ /* 0x000fe2000f8e08ff */
[--C-:B------:R-:W-:Y:S01]  /*0a20*/  IMAD R21, R17, 0xc00, R34.reuse ;  /* 0x00000c0011157824 */ /* 0x100fe200078e0222 */
[----:B------:R-:W-:Y:S01]  /*0a30*/  LEA R58, R5, UR10, 0x1 ;  /* 0x0000000a053a7c11 */ /* 0x000fe2000f8e08ff */
[----:B------:R-:W-:Y:S01]  /*0a40*/  IMAD R29, R29, 0xc00, R34 ;  /* 0x00000c001d1d7824 */ /* 0x000fe200078e0222 */
[----:B------:R-:W-:Y:S01]  /*0a50*/  LEA R53, R12, UR10, 0x1 ;  /* 0x0000000a0c357c11 */ /* 0x000fe2000f8e08ff */
[----:B--2---:R-:W-:Y:S01]  /*0a60*/  IMAD.WIDE R46, R47, 0x2, R30 ;  /* 0x000000022f2e7825 */ /* 0x004fe200078e021e */
[----:B------:R-:W-:-:S02]  /*0a70*/  LEA R55, R7, UR10, 0x1 ;  /* 0x0000000a07377c11 */ /* 0x000fc4000f8e08ff */
[----:B------:R-:W-:Y:S01]  /*0a80*/  LEA R59, R9, UR10, 0x1 ;  /* 0x0000000a093b7c11 */ /* 0x000fe2000f8e08ff */
[--C-:B------:R-:W-:Y:S01]  /*0a90*/  IMAD R17, R33, 0xc00, R34.reuse ;  /* 0x00000c0021117824 */ /* 0x100fe200078e0222 */
[----:B------:R-:W-:Y:S01]  /*0aa0*/  @!PT LDS RZ, [RZ] ;  /* 0x00000000fffff984 */ /* 0x000fe20000000800 */
[----:B------:R-:W-:Y:S01]  /*0ab0*/  @!PT LDS RZ, [RZ] ;  /* 0x00000000fffff984 */ /* 0x000fe20000000800 */
[----:B------:R-:W-:Y:S01]  /*0ac0*/  @!PT LDS RZ, [RZ] ;  /* 0x00000000fffff984 */ /* 0x000fe20000000800 */
[----:B------:R-:W-:Y:S01]  /*0ad0*/  LDGSTS.E.BYPASS.128 [R51], desc[UR14][R46.64] ;  /* 0x000000002e337fae */ /* 0x000fe2000b901c4e */
[----:B------:R-:W-:Y:S01]  /*0ae0*/  IMAD R35, R20, 0xc00, R34 ;  /* 0x00000c0014237824 */ /* 0x000fe200078e0222 */
[----:B------:R-:W-:Y:S01]  /*0af0*/  LEA R60, R11, UR10, 0x1 ;  /* 0x0000000a0b3c7c11 */ /* 0x000fe2000f8e08ff */
[----:B------:R-:W-:Y:S01]  /*0b00*/  IMAD.WIDE R48, R49, 0x2, R30 ;  /* 0x0000000231307825 */ /* 0x000fe200078e021e */
[----:B------:R-:W-:Y:S02]  /*0b10*/  LEA R61, R14, UR10, 0x1 ;  /* 0x0000000a0e3d7c11 */ /* 0x000fe4000f8e08ff */
[----:B------:R-:W-:Y:S01]  /*0b20*/  IADD3 R16, P0, R46, 0x400, RZ ;  /* 0x000004002e107810 */ /* 0x000fe20007f1e0ff */
[----:B------:R-:W-:Y:S01]  /*0b30*/  IMAD R33, R32, 0xc00, R34 ;  /* 0x00000c0020217824 */ /* 0x000fe200078e0222 */
[----:B------:R-:W-:Y:S01]  /*0b40*/  LDGSTS.E.BYPASS.128 [R50], desc[UR14][R48.64] ;  /* 0x0000000030327fae */ /* 0x000fe2000b901c4e */
[----:B------:R-:W-:-:S04]  /*0b50*/  IMAD.WIDE R40, R27, 0x2, R30 ;  /* 0x000000021b287825 */ /* 0x000fc800078e021e */
[----:B------:R-:W-:Y:S01]  /*0b60*/  IMAD R25, R25, 0xc00, R34 ;  /* 0x00000c0019197824 */ /* 0x000fe200078e0222 */
[----:B------:R-:W-:Y:S01]  /*0b70*/  LDGSTS.E.BYPASS.128 [R52], desc[UR14][R40.64] ;  /* 0x0000000028347fae */ /* 0x000fe2000b901c4e */
[----:B------:R-:W-:-:S04]  /*0b80*/  IMAD.WIDE R38, R39, 0x2, R30 ;  /* 0x0000000227267825 */ /* 0x000fc800078e021e */
[--C-:B------:R-:W-:Y:S01]  /*0b90*/  IMAD R43, R18, 0xc00, R34.reuse ;  /* 0x00000c00122b7824 */ /* 0x100fe200078e0222 */
[----:B------:R-:W-:Y:S01]  /*0ba0*/  LDGSTS.E.BYPASS.128 [R56], desc[UR14][R38.64] ;  /* 0x0000000026387fae */ /* 0x000fe2000b901c4e */
[----:B------:R-:W-:Y:S02]  /*0bb0*/  IMAD R19, R19, 0xc00, R34 ;  /* 0x00000c0013137824 */ /* 0x000fe400078e0222 */
[----:B------:R-:W-:-:S04]  /*0bc0*/  IMAD.WIDE R36, R29, 0x2, R30 ;  /* 0x000000021d247825 */ /* 0x000fc800078e021e */
[--C-:B------:R-:W-:Y:S01]  /*0bd0*/  IMAD.WIDE R34, R35, 0x2, R30.reuse ;  /* 0x0000000223227825 */ /* 0x100fe200078e021e */
[----:B------:R-:W-:Y:S03]  /*0be0*/  LDGSTS.E.BYPASS.128 [R54], desc[UR14][R36.64] ;  /* 0x0000000024367fae */ /* 0x000fe6000b901c4e */
[--C-:B------:R-:W-:Y:S01]  /*0bf0*/  IMAD.WIDE R32, R33, 0x2, R30.reuse ;  /* 0x0000000221207825 */ /* 0x100fe200078e021e */
[----:B------:R-:W-:Y:S03]  /*0c00*/  LDGSTS.E.BYPASS.128 [R57], desc[UR14][R34.64] ;  /* 0x0000000022397fae */ /* 0x000fe6000b901c4e */
[----:B------:R-:W-:Y:S01]  /*0c10*/  IMAD.WIDE R30, R25, 0x2, R30 ;  /* 0x00000002191e7825 */ /* 0x000fe200078e021e */
[----:B------:R-:W-:Y:S03]  /*0c20*/  LDGSTS.E.BYPASS.128 [R58], desc[UR14][R32.64] ;  /* 0x00000000203a7fae */ /* 0x000fe6000b901c4e */
[--C-:B---3--:R-:W-:Y:S01]  /*0c30*/  IMAD.WIDE R24, R21, 0x2, R22.reuse ;  /* 0x0000000215187825 */ /* 0x108fe200078e0216 */
[----:B------:R-:W-:Y:S03]  /*0c40*/  LDGSTS.E.BYPASS.128 [R53], desc[UR14][R30.64] ;  /* 0x000000001e357fae */ /* 0x000fe6000b901c4e */
[--C-:B------:R-:W-:Y:S01]  /*0c50*/  IMAD.WIDE R26, R43, 0x2, R22.reuse ;  /* 0x000000022b1a7825 */ /* 0x100fe200078e0216 */
[----:B------:R-:W0:Y:S03]  /*0c60*/  LDGDEPBAR ;  /* 0x00000000000079af */ /* 0x000e260000000000 */
[--C-:B------:R-:W-:Y:S01]  /*0c70*/  IMAD.WIDE R28, R19, 0x2, R22.reuse ;  /* 0x00000002131c7825 */ /* 0x100fe200078e0216 */
[----:B------:R-:W-:Y:S03]  /*0c80*/  LDGSTS.E.BYPASS.128 [R55+0x14000], desc[UR14][R24.64] ;  /* 0x1400000018377fae */ /* 0x000fe6000b901c4e */
[----:B------:R-:W-:Y:S01]  /*0c90*/  IMAD.WIDE R22, R17, 0x2, R22 ;  /* 0x0000000211167825 */ /* 0x000fe200078e0216 */
[----:B------:R-:W-:Y:S01]  /*0ca0*/  LDGSTS.E.BYPASS.128 [R59+0x14000], desc[UR14][R26.64] ;  /* 0x140000001a3b7fae */ /* 0x000fe2000b901c4e */
[----:B------:R-:W-:-:S02]  /*0cb0*/  IADD3 R17, P1, R48, 0x400, RZ ;  /* 0x0000040030117810 */ /* 0x000fc40007f3e0ff */
[----:B------:R-:W-:Y:S01]  /*0cc0*/  IMAD.X R18, RZ, RZ, R47, P0 ;  /* 0x000000ffff127224 */ /* 0x000fe200000e062f */
[----:B------:R-:W-:Y:S01]  /*0cd0*/  LDGSTS.E.BYPASS.128 [R60+0x14000], desc[UR14][R28.64] ;  /* 0x140000001c3c7fae */ /* 0x000fe2000b901c4e */
[----:B------:R-:W-:Y:S01]  /*0ce0*/  IADD3 R19, P0, R40, 0x400, RZ ;  /* 0x0000040028137810 */ /* 0x000fe20007f1e0ff */
[----:B------:R-:W-:Y:S01]  /*0cf0*/  IMAD.X R20, RZ, RZ, R49, P1 ;  /* 0x000000ffff147224 */ /* 0x000fe200008e0631 */
[----:B------:R-:W-:Y:S01]  /*0d00*/  IADD3 R21, P1, R38, 0x400, RZ ;  /* 0x0000040026157810 */ /* 0x000fe20007f3e0ff */
[----:B------:R-:W-:Y:S02]  /*0d10*/  LDGSTS.E.BYPASS.128 [R61+0x14000], desc[UR14][R22.64] ;  /* 0x14000000163d7fae */ /* 0x000fe4000b901c4e */
[----:B------:R-:W-:Y:S01]  /*0d20*/  IMAD.X R42, RZ, RZ, R41, P0 ;  /* 0x000000ffff2a7224 */ /* 0x000fe200000e0629 */
[----:B------:R-:W-:Y:S01]  /*0d30*/  IADD3 R43, P0, R36, 0x400, RZ ;  /* 0x00000400242b7810 */ /* 0x000fe20007f1e0ff */
[----:B------:R-:W0:Y:S01]  /*0d40*/  LDGDEPBAR ;  /* 0x00000000000079af */ /* 0x000e220000000000 */
[----:B------:R-:W-:Y:S01]  /*0d50*/  IMAD.X R44, RZ, RZ, R39, P1 ;  /* 0x000000ffff2c7224 */ /* 0x000fe200008e0627 */
[----:B------:R-:W-:Y:S01]  /*0d60*/  BAR.SYNC.DEFER_BLOCKING 0x0 ;  /* 0x0000000000007b1d */ /* 0x000fe20000010000 */
[----:B------:R-:W-:-:S05]  /*0d70*/  IADD3 R45, P1, R34, 0x400, RZ ;  /* 0x00000400222d7810 */ /* 0x000fca0007f3e0ff */
[----:B------:R-:W-:Y:S01]  /*0d80*/  @!PT LDS RZ, [RZ] ;  /* 0x00000000fffff984 */ /* 0x000fe20000000800 */
[----:B------:R-:W-:Y:S01]  /*0d90*/  @!PT LDS RZ, [RZ] ;  /* 0x00000000fffff984 */ /* 0x000fe20000000800 */
[----:B------:R-:W-:Y:S01]  /*0da0*/  @!PT LDS RZ, [RZ] ;  /* 0x00000000fffff984 */ /* 0x000fe20000000800 */
[----:B------:R-:W-:Y:S04]  /*0db0*/  LDGSTS.E.BYPASS.128 [R51+0x4000], desc[UR14][R46.64+0x100] ;  /* 0x040001002e337fae */ /* 0x000fe8000b901c4e */
[----:B------:R-:W-:Y:S04]  /*0dc0*/  LDGSTS.E.BYPASS.128 [R50+0x4000], desc[UR14][R48.64+0x100] ;  /* 0x0400010030327fae */ /* 0x000fe8000b901c4e */
[----:B------:R-:W-:Y:S04]  /*0dd0*/  LDGSTS.E.BYPASS.128 [R52+0x4000], desc[UR14][R40.64+0x100] ;  /* 0x0400010028347fae */ /* 0x000fe8000b901c4e */
[----:B------:R-:W-:Y:S04]  /*0de0*/  LDGSTS.E.BYPASS.128 [R56+0x4000], desc[UR14][R38.64+0x100] ;  /* 0x0400010026387fae */ /* 0x000fe8000b901c4e */
[----:B------:R-:W-:Y:S04]  /*0df0*/  LDGSTS.E.BYPASS.128 [R54+0x4000], desc[UR14][R36.64+0x100] ;  /* 0x0400010024367fae */ /* 0x000fe8000b901c4e */
[----:B------:R-:W-:Y:S04]  /*0e00*/  LDGSTS.E.BYPASS.128 [R57+0x4000], desc[UR14][R34.64+0x100] ;  /* 0x0400010022397fae */ /* 0x000fe8000b901c4e */
[----:B------:R-:W-:Y:S04]  /*0e10*/  LDGSTS.E.BYPASS.128 [R58+0x4000], desc[UR14][R32.64+0x100] ;  /* 0x04000100203a7fae */ /* 0x000fe8000b901c4e */
[----:B------:R-:W-:Y:S04]  /*0e20*/  LDGSTS.E.BYPASS.128 [R53+0x4000], desc[UR14][R30.64+0x100] ;  /* 0x040001001e357fae */ /* 0x000fe8000b901c4e */
[----:B------:R-:W0:Y:S04]  /*0e30*/  LDGDEPBAR ;  /* 0x00000000000079af */ /* 0x000e280000000000 */
[----:B------:R-:W-:Y:S04]  /*0e40*/  LDGSTS.E.BYPASS.128 [R55+0x16000], desc[UR14][R24.64+0x100] ;  /* 0x1600010018377fae */ /* 0x000fe8000b901c4e */
[----:B------:R-:W-:Y:S04]  /*0e50*/  LDGSTS.E.BYPASS.128 [R59+0x16000], desc[UR14][R26.64+0x100] ;  /* 0x160001001a3b7fae */ /* 0x000fe8000b901c4e */
[----:B------:R-:W-:Y:S04]  /*0e60*/  LDGSTS.E.BYPASS.128 [R60+0x16000], desc[UR14][R28.64+0x100] ;  /* 0x160001001c3c7fae */ /* 0x000fe8000b901c4e */
[----:B------:R-:W-:Y:S04]  /*0e70*/  LDGSTS.E.BYPASS.128 [R61+0x16000], desc[UR14][R22.64+0x100] ;  /* 0x16000100163d7fae */ /* 0x000fe8000b901c4e */
[----:B------:R-:W0:Y:S01]  /*0e80*/  LDGDEPBAR ;  /* 0x00000000000079af */ /* 0x000e220000000000 */
[----:B------:R-:W-:Y:S06]  /*0e90*/  BAR.SYNC.DEFER_BLOCKING 0x0 ;  /* 0x0000000000007b1d */ /* 0x000fec0000010000 */
        /* <DEDUP_REMOVED lines=21> */
[----:B------:R2:W-:Y:S04]  /*0ff0*/  LDGSTS.E.BYPASS.128 [R51+0xc000], desc[UR14][R46.64+0x300] ;  /* 0x0c0003002e337fae */ /* 0x0005e8000b901c4e */
[----:B------:R3:W-:Y:S04]  /*1000*/  LDGSTS.E.BYPASS.128 [R50+0xc000], desc[UR14][R48.64+0x300] ;  /* 0x0c00030030327fae */ /* 0x0007e8000b901c4e */
[----:B------:R4:W-:Y:S04]  /*1010*/  LDGSTS.E.BYPASS.128 [R52+0xc000], desc[UR14][R40.64+0x300] ;  /* 0x0c00030028347fae */ /* 0x0009e8000b901c4e */
[----:B------:R5:W-:Y:S01]  /*1020*/  LDGSTS.E.BYPASS.128 [R56+0xc000], desc[UR14][R38.64+0x300] ;  /* 0x0c00030026387fae */ /* 0x000be2000b901c4e */
[----:B--2---:R-:W-:Y:S01]  /*1030*/  IMAD.X R46, RZ, RZ, R37, P0 ;  /* 0x000000ffff2e7224 */ /* 0x004fe200000e0625 */
[----:B------:R-:W-:-:S02]  /*1040*/  IADD3 R47, P0, R32, 0x400, RZ ;  /* 0x00000400202f7810 */ /* 0x000fc40007f1e0ff */
[----:B------:R2:W-:Y:S01]  /*1050*/  LDGSTS.E.BYPASS.128 [R54+0xc000], desc[UR14][R36.64+0x300] ;  /* 0x0c00030024367fae */ /* 0x0005e2000b901c4e */
[----:B---3--:R-:W-:Y:S01]  /*1060*/  IMAD.X R48, RZ, RZ, R35, P1 ;  /* 0x000000ffff307224 */ /* 0x008fe200008e0623 */
[----:B------:R-:W-:Y:S01]  /*1070*/  IADD3 R49, P1, R30, 0x400, RZ ;  /* 0x000004001e317810 */ /* 0x000fe20007f3e0ff */
[----:B------:R-:W-:Y:S01]  /*1080*/  IMAD.X R50, RZ, RZ, R33, P0 ;  /* 0x000000ffff327224 */ /* 0x000fe200000e0621 */
[----:B------:R3:W-:Y:S01]  /*1090*/  LDGSTS.E.BYPASS.128 [R57+0xc000], desc[UR14][R34.64+0x300] ;  /* 0x0c00030022397fae */ /* 0x0007e2000b901c4e */
[----:B------:R-:W-:Y:S02]  /*10a0*/  IADD3 R51, P0, R24, 0x400, RZ ;  /* 0x0000040018337810 */ /* 0x000fe40007f1e0ff */
[----:B----4-:R-:W-:Y:S01]  /*10b0*/  IMAD.X R52, RZ, RZ, R31, P1 ;  /* 0x000000ffff347224 */ /* 0x010fe200008e061f */
[----:B------:R4:W-:Y:S01]  /*10c0*/  LDGSTS.E.BYPASS.128 [R58+0xc000], desc[UR14][R32.64+0x300] ;  /* 0x0c000300203a7fae */ /* 0x0009e2000b901c4e */
[----:B-1---5:R-:W-:-:S03]  /*10d0*/  CS2R R38, SRZ ;  /* 0x0000000000267805 */ /* 0x022fc6000001ff00 */
[----:B------:R1:W-:Y:S01]  /*10e0*/  LDGSTS.E.BYPASS.128 [R53+0xc000], desc[UR14][R30.64+0x300] ;  /* 0x0c0003001e357fae */ /* 0x0003e2000b901c4e */
[----:B--2---:R-:W-:Y:S01]  /*10f0*/  IMAD.X R54, RZ, RZ, R25, P0 ;  /* 0x000000ffff367224 */ /* 0x004fe200000e0619 */
[----:B------:R-:W-:Y:S02]  /*1100*/  IADD3 R56, P0, R22, 0x400, RZ ;  /* 0x0000040016387810 */ /* 0x000fe40007f1e0ff */
[----:B------:R-:W-:Y:S01]  /*1110*/  CS2R R36, SRZ ;  /* 0x0000000000247805 */ /* 0x000fe2000001ff00 */
[----:B------:R-:W0:Y:S01]  /*1120*/  LDGDEPBAR ;  /* 0x00000000000079af */ /* 0x000e220000000000 */
[----:B---3--:R-:W-:-:S03]  /*1130*/  CS2R R34, SRZ ;  /* 0x0000000000227805 */ /* 0x008fc6000001ff00 */
[----:B------:R2:W-:Y:S01]  /*1140*/  LDGSTS.E.BYPASS.128 [R55+0x1a000], desc[UR14][R24.64+0x300] ;  /* 0x1a00030018377fae */ /* 0x0005e2000b901c4e */
[----:B----4-:R-:W-:-:S03]  /*1150*/  CS2R R32, SRZ ;  /* 0x0000000000207805 */ /* 0x010fc6000001ff00 */
[----:B------:R3:W-:Y:S01]  /*1160*/  LDGSTS.E.BYPASS.128 [R59+0x1a000], desc[UR14][R26.64+0x300] ;  /* 0x1a0003001a3b7fae */ /* 0x0007e2000b901c4e */
[----:B-1----:R-:W-:Y:S02]  /*1170*/  IADD3 R53, P2, R26, 0x400, RZ ;  /* 0x000004001a357810 */ /* 0x002fe40007f5e0ff */
[----:B------:R-:W-:Y:S01]  /*1180*/  CS2R R30, SRZ ;  /* 0x00000000001e7805 */ /* 0x000fe2000001ff00 */
[----:B------:R1:W-:Y:S02]  /*1190*/  LDGSTS.E.BYPASS.128 [R60+0x1a000], desc[UR14][R28.64+0x300] ;  /* 0x1a0003001c3c7fae */ /* 0x0003e4000b901c4e */
[----:B------:R-:W-:Y:S02]  /*11a0*/  IMAD.X R57, RZ, RZ, R27, P2 ;  /* 0x000000ffff397224 */ /* 0x000fe400010e061b */
[----:B------:R4:W-:Y:S01]  /*11b0*/  LDGSTS.E.BYPASS.128 [R61+0x1a000], desc[UR14][R22.64+0x300] ;  /* 0x1a000300163d7fae */ /* 0x0009e2000b901c4e */
[----:B--2---:R-:W-:Y:S02]  /*11c0*/  IADD3 R55, P1, R28, 0x400, RZ ;  /* 0x000004001c377810 */ /* 0x004fe40007f3e0ff */
[----:B------:R-:W-:Y:S01]  /*11d0*/  CS2R R24, SRZ ;  /* 0x0000000000187805 */ /* 0x000fe2000001ff00 */
[----:B------:R-:W0:Y:S01]  /*11e0*/  LDGDEPBAR ;  /* 0x00000000000079af */ /* 0x000e220000000000 */
[----:B---3--:R-:W-:Y:S01]  /*11f0*/  IMAD.X R59, RZ, RZ, R23, P0 ;  /* 0x000000ffff3b7224 */ /* 0x008fe200000e0617 */
[----:B------:R-:W-:Y:S01]  /*1200*/  CS2R R26, SRZ ;  /* 0x00000000001a7805 */ /* 0x000fe2000001ff00 */
[----:B------:R-:W-:Y:S01]  /*1210*/  IMAD.X R58, RZ, RZ, R29, P1 ;  /* 0x000000ffff3a7224 */ /* 0x000fe200008e061d */
[----:B-1----:R-:W-:-:S02]  /*1220*/  SHF.R.U32.HI R60, RZ, 0x5, R0 ;  /* 0x00000005ff3c7819 */ /* 0x002fc40000011600 */
[----:B------:R-:W-:Y:S01]  /*1230*/  CS2R R28, SRZ ;  /* 0x00000000001c7805 */ /* 0x000fe2000001ff00 */
[----:B----4-:R-:W-:Y:S01]  /*1240*/  IMAD.MOV.U32 R61, RZ, RZ, -0x80 ;  /* 0xffffff80ff3d7424 */ /* 0x010fe200078e00ff */
[----:B------:R-:W-:-:S07]  /*1250*/  LOP3.LUT R60, R60, 0x7fffffc, RZ, 0xc0, !PT ;  /* 0x07fffffc3c3c7812 */ /* 0x000fce00078ec0ff */
.L_x_0:
[----:B------:R-:W1:Y:S01]  /*1260*/  SHFL.IDX PT, R22, R60, RZ, 0x1f ;  /* 0x00001fff3c167589 */ /* 0x000e6200000e0000 */
[----:B------:R-:W-:Y:S01]  /*1270*/  UIADD3 UR11, UR11, 0x1, URZ ;  /* 0x000000010b0b7890 */ /* 0x000fe2000fffe03f */
[----:B------:R-:W-:-:S04]  /*1280*/  DEPBAR.LE SB0, 0x6 ;  /* 0x000081800000791a */ /* 0x000fc80000000000 */
[----:B------:R-:W-:Y:S01]  /*1290*/  UISETP.GE.AND UP0, UPT, UR11, 0x5, UPT ;  /* 0x000000050b00788c */ /* 0x000fe2000bf06270 */
[----:B------:R-:W-:Y:S01]  /*12a0*/  BAR.SYNC.DEFER_BLOCKING 0x0 ;  /* 0x0000000000007b1d */ /* 0x000fe20000010000 */
[----:B------:R-:W-:Y:S01]  /*12b0*/  UIADD3 UR12, UR12, 0x1, URZ ;  /* 0x000000010c0c7890 */ /* 0x000fe2000fffe03f */
[----:B------:R-:W-:Y:S01]  /*12c0*/  VIADD R61, R61, 0x80 ;  /* 0x000000803d3d7836 */ /* 0x000fe20000000000 */
[----:B------:R-:W-:Y:S01]  /*12d0*/  USEL UR11, UR11, URZ, !UP0 ;  /* 0x0000003f0b0b7287 */ /* 0x000fe2000c000000 */
[----:B------:R-:W-:Y:S02]  /*12e0*/  IADD3 R40, P1, R16, UR6, RZ ;  /* 0x0000000610287c10 */ /* 0x000fe4000ff3e0ff */
[----:B------:R-:W-:Y:S01]  /*12f0*/  UMOV UR19, 0x40000040 ;  /* 0x4000004000137882 */ /* 0x000fe20000000000 */
[----:B------:R-:W-:Y:S01]  /*1300*/  ULEA UR4, UR11, UR10, 0xe ;  /* 0x0000000a0b047291 */ /* 0x000fe2000f8e703f */
[----:B------:R-:W-:Y:S02]  /*1310*/  ISETP.GE.U32.AND P0, PT, R61, 0xa00, PT ;  /* 0x00000a003d00780c */ /* 0x000fe40003f06070 */
[----:B------:R-:W-:Y:S01]  /*1320*/  IADD3.X R41, R18, UR7, RZ, P1, !PT ;  /* 0x0000000712297c10 */ /* 0x000fe20008ffe4ff */
[----:B------:R-:W-:-:S02]  /*1330*/  USHF.R.U32.HI UR8, URZ, 0x4, UR4 ;  /* 0x000000043f087899 */ /* 0x000fc40008011604 */
[----:B------:R-:W-:Y:S02]  /*1340*/  ULEA UR4, UR11, UR13, 0xd ;  /* 0x0000000d0b047291 */ /* 0x000fe4000f8e683f */
[----:B------:R-:W-:Y:S01]  /*1350*/  ULOP3.LUT UR8, UR8, 0x3fff, URZ, 0xc0, !UPT ;  /* 0x00003fff08087892 */ /* 0x000fe2000f8ec03f */
[----:B-1----:R-:W-:Y:S01]  /*1360*/  R2UR UR5, R22 ;  /* 0x00000000160572ca */ /* 0x002fe200000e0000 */
[----:B------:R-:W-:-:S04]  /*1370*/  USHF.R.U32.HI UR4, URZ, 0x4, UR4 ;  /* 0x000000043f047899 */ /* 0x000fc80008011604 */
[----:B------:R-:W-:Y:S01]  /*1380*/  ULOP3.LUT UR4, UR4, 0x3fff, URZ, 0xc0, !UPT ;  /* 0x00003fff04047892 */ /* 0x000fe2000f8ec03f */
[----:B------:R-:W-:-:S03]  /*1390*/  WARPGROUP.ARRIVE ;  /* 0x00000000000079c5 */ /* 0x000fc60000000000 */
[----:B------:R-:W-:-:S04]  /*13a0*/  ULOP3.LUT UR18, UR4, 0x1000000, URZ, 0xfc, !UPT ;  /* 0x0100000004127892 */ /* 0x000fc8000f8efc3f */
[----:B------:R-:W-:-:S04]  /*13b0*/  USHF.L.U32 UR5, UR5, 0x7, URZ ;  /* 0x0000000705057899 */ /* 0x000fc8000800063f */
[----:B------:R-:W-:-:S04]  /*13c0*/  ULOP3.LUT UR5, UR5, 0x180, URZ, 0xc0, !UPT ;  /* 0x0000018005057892 */ /* 0x000fc8000f8ec03f */
[----:B------:R-:W-:-:S03]  /*13d0*/  UIADD3 UR8, UP0, UR5, UR8, URZ ;  /* 0x0000000805087290 */ /* 0x000fc6000ff1e03f */
[----:B------:R-:W-:Y:S01]  /*13e0*/  UMOV UR5, URZ ;  /* 0x0000003f00057c82 */ /* 0x000fe20008000000 */
[----:B------:R-:W-:Y:S02]  /*13f0*/  UIADD3.X UR9, URZ, URZ, URZ, UP0, !UPT ;  /* 0x0000003f3f097290 */ /* 0x000fe400087fe43f */
[----:B------:R-:W-:Y:S02]  /*1400*/  ULOP3.LUT UR16, UR8, 0x2000000, URZ, 0xfc, !UPT ;  /* 0x0200000008107892 */ /* 0x000fe4000f8efc3f */
[----:B------:R-:W-:Y:S02]  /*1410*/  ULOP3.LUT UR17, UR9, 0x40000040, URZ, 0xfc, !UPT ;  /* 0x4000004009117892 */ /* 0x000fe4000f8efc3f */
[----:B------:R-:W-:-:S04]  /*1420*/  UISETP.GE.AND UP0, UPT, UR12, 0x5, UPT ;  /* 0x000000050c00788c */ /* 0x000fc8000bf06270 */
[----:B------:R-:W-:-:S03]  /*1430*/  USEL UR12, UR12, URZ, !UP0 ;  /* 0x0000003f0c0c7287 */ /* 0x000fc6000c000000 */
[----:B------:R-:W-:Y:S01]  /*1440*/  HGMMA.64x32x16.F32.BF16 R24, gdesc[UR16], R24 ;  /* 0x00600000101879f0 */ /* 0x000fe20008701818 */
[----:B------:R-:W-:Y:S01]  /*1450*/  UMOV UR16, 0x2000002 ;  /* 0x0200000200107882 */ /* 0x000fe20000000000 */
[----:B------:R-:W-:Y:S01]  /*1460*/  UMOV UR17, 0x40000040 ;  /* 0x4000004000117882 */ /* 0x000fe20000000000 */
[----:B------:R-:W-:Y:S01]  /*1470*/  UMOV UR18, 0x1000002 ;  /* 0x0100000200127882 */ /* 0x000fe20000000000 */
[----:B------:R-:W-:Y:S01]  /*1480*/  UMOV UR19, 0x40000040 ;  /* 0x4000004000137882 */ /* 0x000fe20000000000 */
[----:B------:R-:W-:Y:S02]  /*1490*/  UIADD3.64 UR16, UR8, UR16, URZ ;  /* 0x0000001008107297 */ /* 0x000fe4000fffe03f */
[----:B------:R-:W-:-:S09]  /*14a0*/  UIADD3.64 UR18, UR4, UR18, URZ ;  /* 0x0000001204127297 */ /* 0x000fd2000fffe03f */
        /* <DEDUP_REMOVED lines=41> */
[----:B------:R-:W-:Y:S02]  /*1740*/  UIADD3.64 UR18, UR4, UR18, URZ ;  /* 0x0000001204127297 */ /* 0x000fe4000fffe03f */
[----:B------:R-:W-:-:S06]  /*1750*/  ULEA UR4, UR12, UR10, 0xe ;  /* 0x0000000a0c047291 */ /* 0x000fcc000f8e703f */
[----:B------:R-:W-:Y:S02]  /*1760*/  LEA R23, R6, UR4, 0x1 ;  /* 0x0000000406177c11 */ /* 0x000fe4000f8e08ff */
[----:B------:R-:W-:Y:S01]  /*1770*/  LEA R22, R8, UR4, 0x1 ;  /* 0x0000000408167c11 */ /* 0x000fe2000f8e08ff */
[----:B------:R-:W-:Y:S03]  /*1780*/  HGMMA.64x32x16.F32.BF16 R24, gdesc[UR16], R24, gsb0 ;  /* 0x00600000101879f0 */ /* 0x000fe60008001818 */
[----:B------:R-:W-:Y:S02]  /*1790*/  WARPGROUP.DEPBAR.LE gsb0, 0x1 ;  /* 0x00008000000079c5 */ /* 0x000fe40000010100 */
[----:B------:R-:W-:Y:S06]  /*17a0*/  BAR.SYNC.DEFER_BLOCKING 0x0 ;  /* 0x0000000000007b1d */ /* 0x000fec0000010000 */
[----:B------:R-:W-:Y:S01]  /*17b0*/  @!PT LDS RZ, [RZ] ;  /* 0x00000000fffff984 */ /* 0x000fe20000000800 */
[----:B------:R-:W-:Y:S01]  /*17c0*/  @!PT LDS RZ, [RZ] ;  /* 0x00000000fffff984 */ /* 0x000fe20000000800 */
[----:B------:R-:W-:Y:S01]  /*17d0*/  @!PT LDS RZ, [RZ] ;  /* 0x00000000fffff984 */ /* 0x000fe20000000800 */
[----:B------:R1:W-:Y:S02]  /*17e0*/  LDGSTS.E.BYPASS.128 [R23], desc[UR14][R40.64], !P0 ;  /* 0x0000000028177fae */ /* 0x0003e4000c101c4e */
[----:B-1----:R-:W-:-:S04]  /*17f0*/  IADD3 R40, P1, R17, UR6, RZ ;  /* 0x0000000611287c10 */ /* 0x002fc8000ff3e0ff */
[----:B------:R-:W-:-:S05]  /*1800*/  IADD3.X R41, R20, UR7, RZ, P1, !PT ;  /* 0x0000000714297c10 */ /* 0x000fca0008ffe4ff */
[----:B------:R1:W-:Y:S02]  /*1810*/  LDGSTS.E.BYPASS.128 [R22], desc[UR14][R40.64], !P0 ;  /* 0x0000000028167fae */ /* 0x0003e4000c101c4e */
[----:B-1----:R-:W-:Y:S02]  /*1820*/  IADD3 R22, P1, R19, UR6, RZ ;  /* 0x0000000613167c10 */ /* 0x002fe4000ff3e0ff */
[----:B------:R-:W-:Y:S02]  /*1830*/  LEA R41, R10, UR4, 0x1 ;  /* 0x000000040a297c11 */ /* 0x000fe4000f8e08ff */
[----:B------:R-:W-:Y:S02]  /*1840*/  IADD3.X R23, R42, UR7, RZ, P1, !PT ;  /* 0x000000072a177c10 */ /* 0x000fe40008ffe4ff */
[----:B------:R-:W-:-:S03]  /*1850*/  LEA R40, R13, UR4, 0x1 ;  /* 0x000000040d287c11 */ /* 0x000fc6000f8e08ff */
        /* <DEDUP_REMOVED lines=15> */
[----:B------:R-:W-:Y:S01]  /*1950*/  LEA R40, R12, UR4, 0x1 ;  /* 0x000000040c287c11 */ /* 0x000fe2000f8e08ff */
[----:B------:R-:W-:Y:S02]  /*1960*/  ULEA UR4, UR12, UR13, 0xd ;  /* 0x0000000d0c047291 */ /* 0x000fe4000f8e683f */
[----:B------:R1:W-:Y:S02]  /*1970*/  LDGSTS.E.BYPASS.128 [R41], desc[UR14][R22.64], !P0 ;  /* 0x0000000016297fae */ /* 0x0003e4000c101c4e */
[----:B-1----:R-:W-:-:S04]  /*1980*/  IADD3 R22, P1, R49, UR6, RZ ;  /* 0x0000000631167c10 */ /* 0x002fc8000ff3e0ff */
[----:B------:R-:W-:-:S05]  /*1990*/  IADD3.X R23, R52, UR7, RZ, P1, !PT ;  /* 0x0000000734177c10 */ /* 0x000fca0008ffe4ff */
[----:B------:R1:W-:Y:S04]  /*19a0*/  LDGSTS.E.BYPASS.128 [R40], desc[UR14][R22.64], !P0 ;  /* 0x0000000016287fae */ /* 0x0003e8000c101c4e */
[----:B------:R-:W0:Y:S01]  /*19b0*/  LDGDEPBAR ;  /* 0x00000000000079af */ /* 0x000e220000000000 */
[----:B-1----:R-:W-:Y:S02]  /*19c0*/  IADD3 R40, P1, R51, UR6, RZ ;  /* 0x0000000633287c10 */ /* 0x002fe4000ff3e0ff */
[----:B------:R-:W-:Y:S02]  /*19d0*/  LEA R23, R7, UR4, 0x1 ;  /* 0x0000000407177c11 */ /* 0x000fe4000f8e08ff */
[----:B------:R-:W-:Y:S02]  /*19e0*/  IADD3.X R41, R54, UR7, RZ, P1, !PT ;  /* 0x0000000736297c10 */ /* 0x000fe40008ffe4ff */
[----:B------:R-:W-:-:S03]  /*19f0*/  IADD3 R22, P1, R53, UR6, RZ ;  /* 0x0000000635167c10 */ /* 0x000fc6000ff3e0ff */
[----:B------:R1:W-:Y:S02]  /*1a00*/  LDGSTS.E.BYPASS.128 [R23], desc[UR14][R40.64], !P0 ;  /* 0x0000000028177fae */ /* 0x0003e4000c101c4e */
[----:B-1----:R-:W-:Y:S02]  /*1a10*/  IADD3.X R23, R57, UR7, RZ, P1, !PT ;  /* 0x0000000739177c10 */ /* 0x002fe40008ffe4ff */
[----:B------:R-:W-:Y:S02]  /*1a20*/  LEA R41, R9, UR4, 0x1 ;  /* 0x0000000409297c11 */ /* 0x000fe4000f8e08ff */
[----:B------:R-:W-:-:S03]  /*1a30*/  LEA R40, R11, UR4, 0x1 ;  /* 0x000000040b287c11 */ /* 0x000fc6000f8e08ff */
[----:B------:R1:W-:Y:S02]  /*1a40*/  LDGSTS.E.BYPASS.128 [R41], desc[UR14][R22.64], !P0 ;  /* 0x0000000016297fae */ /* 0x0003e4000c101c4e */
[----:B-1----:R-:W-:-:S04]  /*1a50*/  IADD3 R22, P1, R55, UR6, RZ ;  /* 0x0000000637167c10 */ /* 0x002fc8000ff3e0ff */
[----:B------:R-:W-:-:S05]  /*1a60*/  IADD3.X R23, R58, UR7, RZ, P1, !PT ;  /* 0x000000073a177c10 */ /* 0x000fca0008ffe4ff */
[----:B------:R1:W-:Y:S02]  /*1a70*/  LDGSTS.E.BYPASS.128 [R40], desc[UR14][R22.64], !P0 ;  /* 0x0000000016287fae */ /* 0x0003e4000c101c4e */
[----:B-1----:R-:W-:Y:S01]  /*1a80*/  IADD3 R40, P1, R56, UR6, RZ ;  /* 0x0000000638287c10 */ /* 0x002fe2000ff3e0ff */
[----:B------:R-:W-:Y:S01]  /*1a90*/  UIADD3 UR6, UP0, UR6, 0x100, URZ ;  /* 0x0000010006067890 */ /* 0x000fe2000ff1e03f */
[----:B------:R-:W-:Y:S02]  /*1aa0*/  LEA R23, R14, UR4, 0x1 ;  /* 0x000000040e177c11 */ /* 0x000fe4000f8e08ff */
[----:B------:R-:W-:Y:S01]  /*1ab0*/  IADD3.X R41, R59, UR7, RZ, P1, !PT ;  /* 0x000000073b297c10 */ /* 0x000fe20008ffe4ff */
[----:B------:R-:W-:-:S04]  /*1ac0*/  UIADD3.X UR7, URZ, UR7, URZ, UP0, !UPT ;  /* 0x000000073f077290 */ /* 0x000fc800087fe43f */
[----:B------:R1:W-:Y:S01]  /*1ad0*/  LDGSTS.E.BYPASS.128 [R23], desc[UR14][R40.64], !P0 ;  /* 0x0000000028177fae */ /* 0x0003e2000c101c4e */
[----:B------:R-:W-:-:S03]  /*1ae0*/  ISETP.GE.U32.AND P0, PT, R61, 0xb80, PT ;  /* 0x00000b803d00780c */ /* 0x000fc60003f06070 */
[----:B------:R-:W0:Y:S10]  /*1af0*/  LDGDEPBAR ;  /* 0x00000000000079af */ /* 0x000e340000000000 */
[----:B-1----:R-:W-:Y:S05]  /*1b00*/  @!P0 BRA `(.L_x_0) ;  /* 0xfffffff400d48947 */ /* 0x002fea000383ffff */
[----:B------:R-:W-:Y:S02]  /*1b10*/  WARPGROUP.DEPBAR.LE gsb0, 0x0 ;  /* 0x00008000000079c5 */ /* 0x000fe40000010000 */
[----:B------:R-:W-:-:S04]  /*1b20*/  DEPBAR.LE SB0, 0x0 ;  /* 0x000080000000791a */ /* 0x000fc80000000000 */
[--C-:B------:R-:W-:Y:S01]  /*1b30*/  SHF.R.U32.HI R12, RZ, 0x5, R0.reuse ;  /* 0x00000005ff0c7819 */ /* 0x100fe20000011600 */
[----:B------:R-:W-:Y:S01]  /*1b40*/  IMAD.SHL.U32 R6, R0, 0x8, RZ ;  /* 0x0000000800067824 */ /* 0x000fe200078e00ff */
[--C-:B------:R-:W-:Y:S01]  /*1b50*/  SHF.R.U32.HI R13, RZ, 0x2, R0.reuse ;  /* 0x00000002ff0d7819 */ /* 0x100fe20000011600 */
[----:B------:R-:W1:Y:S01]  /*1b60*/  LDC.64 R8, c[0x0][0x210] ;  /* 0x00008400ff087b82 */ /* 0x000e620000000a00 */
[----:B------:R-:W-:Y:S02]  /*1b70*/  LOP3.LUT R12, R12, 0x3, RZ, 0xc0, !PT ;  /* 0x000000030c0c7812 */ /* 0x000fe400078ec0ff */
[----:B------:R-:W-:Y:S02]  /*1b80*/  SGXT.U32 R13, R13, 0x3 ;  /* 0x000000030d0d781a */ /* 0x000fe40000000000 */
[----:B------:R-:W-:Y:S01]  /*1b90*/  SHF.R.U32.HI R2, RZ, 0x2, R0 ;  /* 0x00000002ff027819 */ /* 0x000fe20000011600 */
[----:B------:R-:W-:Y:S01]  /*1ba0*/  IMAD.SHL.U32 R4, R12, 0x10, RZ ;  /* 0x000000100c047824 */ /* 0x000fe200078e00ff */
[----:B------:R-:W-:-:S02]  /*1bb0*/  LOP3.LUT R0, R6, 0x18, RZ, 0xc0, !PT ;  /* 0x0000001806007812 */ /* 0x000fc400078ec0ff */
[----:B------:R-:W-:Y:S02]  /*1bc0*/  SGXT.U32 R2, R2, 0x5 ;  /* 0x000000050202781a */ /* 0x000fe40000000000 */
[----:B------:R-:W-:Y:S02]  /*1bd0*/  LOP3.LUT R5, R4, R13, RZ, 0xfc, !PT ;  /* 0x0000000d04057212 */ /* 0x000fe400078efcff */
[----:B------:R-:W-:Y:S02]  /*1be0*/  LOP3.LUT R41, R3, 0x18, R6, 0xf8, !PT ;  /* 0x0000001803297812 */ /* 0x000fe400078ef806 */
[----:B------:R-:W-:Y:S02]  /*1bf0*/  CS2R R6, SRZ ;  /* 0x0000000000067805 */ /* 0x000fe4000001ff00 */
[----:B------:R-:W-:Y:S01]  /*1c00*/  LOP3.LUT R40, R2, R15, RZ, 0xfc, !PT ;  /* 0x0000000f02287212 */ /* 0x000fe200078efcff */
[----:B------:R-:W-:Y:S01]  /*1c10*/  IMAD R14, R5, 0xa0, R0 ;  /* 0x000000a0050e7824 */ /* 0x000fe200078e0200 */
[----:B------:R-:W-:Y:S01]  /*1c20*/  BAR.SYNC.DEFER_BLOCKING 0x0 ;  /* 0x0000000000007b1d */ /* 0x000fe20000010000 */
[----:B------:R-:W-:-:S02]  /*1c30*/  ISETP.GE.AND P0, PT, R41, 0x40, PT ;  /* 0x000000402900780c */ /* 0x000fc40003f06270 */
[----:B------:R-:W-:Y:S02]  /*1c40*/  CS2R R4, SRZ ;  /* 0x0000000000047805 */ /* 0x000fe4000001ff00 */
[C---:B------:R-:W-:Y:S01]  /*1c50*/  ISETP.LT.AND P1, PT, R40.reuse, 0x1000, !P0 ;  /* 0x000010002800780c */ /* 0x040fe20004721270 */
[----:B-1----:R-:W-:Y:S01]  /*1c60*/  IMAD.WIDE R2, R41, 0x2, R8 ;  /* 0x0000000229027825 */ /* 0x002fe200078e0208 */
[----:B------:R-:W-:Y:S04]  /*1c70*/  STS.64 [R14+UR10], R24 ;  /* 0x000000180e007988 */ /* 0x000fe80008000a0a */
[----:B------:R-:W-:Y:S04]  /*1c80*/  STS.64 [R14+UR10+0x500], R26 ;  /* 0x0005001a0e007988 */ /* 0x000fe80008000a0a */
[----:B------:R1:W-:Y:S04]  /*1c90*/  STS.64 [R14+UR10+0x20], R28 ;  /* 0x0000201c0e007988 */ /* 0x0003e80008000a0a */
[----:B------:R2:W-:Y:S04]  /*1ca0*/  STS.64 [R14+UR10+0x520], R30 ;  /* 0x0005201e0e007988 */ /* 0x0005e80008000a0a */
[----:B------:R-:W-:Y:S04]  /*1cb0*/  STS.64 [R14+UR10+0x40], R32 ;  /* 0x000040200e007988 */ /* 0x000fe80008000a0a */
[----:B------:R3:W-:Y:S04]  /*1cc0*/  STS.64 [R14+UR10+0x540], R34 ;  /* 0x000540220e007988 */ /* 0x0007e80008000a0a */
[----:B------:R-:W-:Y:S04]  /*1cd0*/  STS.64 [R14+UR10+0x60], R36 ;  /* 0x000060240e007988 */ /* 0x000fe80008000a0a */
[----:B------:R-:W-:Y:S01]  /*1ce0*/  STS.64 [R14+UR10+0x560], R38 ;  /* 0x000560260e007988 */ /* 0x000fe20008000a0a */
[----:B------:R-:W-:Y:S01]  /*1cf0*/  BAR.SYNC.DEFER_BLOCKING 0x0 ;  /* 0x0000000000007b1d */ /* 0x000fe20000010000 */
[----:B-1----:R-:W-:-:S04]  /*1d00*/  LOP3.LUT R28, R40, 0x20, RZ, 0xfc, !PT ;  /* 0x00000020281c7812 */ /* 0x002fc800078efcff */
[----:B------:R-:W-:Y:S02]  /*1d10*/  ISETP.LT.AND P0, PT, R28, 0x1000, !P0 ;  /* 0x000010001c00780c */ /* 0x000fe40004701270 */
[----:B------:R-:W-:Y:S01]  /*1d20*/  CS2R R8, SRZ ;  /* 0x0000000000087805 */ /* 0x000fe2000001ff00 */
[----:B------:R-:W4:Y:S01]  /*1d30*/  @P1 LDG.E.EL.128 R4, desc[UR14][R2.64] ;  /* 0x0000000e02041981 */ /* 0x000f22000c2e1d00 */
[----:B------:R-:W-:-:S09]  /*1d40*/  CS2R R10, SRZ ;  /* 0x00000000000a7805 */ /* 0x000fd2000001ff00 */
[----:B------:R4:W5:Y:S01]  /*1d50*/  @P0 LDG.E.EL.128 R8, desc[UR14][R2.64] ;  /* 0x0000000e02080981 */ /* 0x000962000c2e1d00 */
[----:B------:R-:W-:Y:S02]  /*1d60*/  IMAD.SHL.U32 R12, R12, 0x8, RZ ;  /* 0x000000080c0c7824 */ /* 0x000fe400078e00ff */
[--C-:B------:R-:W-:Y:S02]  /*1d70*/  IMAD R29, R40, 0x40, R41.reuse ;  /* 0x00000040281d7824 */ /* 0x100fe400078e0229 */
[----:B--2---:R-:W-:Y:S01]  /*1d80*/  IMAD R31, R28, 0x40, R41 ;  /* 0x000000401c1f7824 */ /* 0x004fe200078e0229 */
[----:B------:R-:W-:-:S05]  /*1d90*/  LOP3.LUT R13, R12, R13, RZ, 0xfc, !PT ;  /* 0x0000000d0c0d7212 */ /* 0x000fca00078efcff */
[----:B------:R-:W-:-:S05]  /*1da0*/  IMAD R13, R13, 0x28, R0 ;  /* 0x000000280d0d7824 */ /* 0x000fca00078e0200 */
[----:B------:R-:W-:-:S05]  /*1db0*/  LEA R0, R13, UR10, 0x2 ;  /* 0x0000000a0d007c11 */ /* 0x000fca000f8e10ff */
[----:B------:R-:W1:Y:S04]  /*1dc0*/  LDS.128 R24, [R0] ;  /* 0x0000000000187984 */ /* 0x000e680000000c00 */
[----:B------:R-:W2:Y:S04]  /*1dd0*/  LDS.128 R20, [R0+0x10] ;  /* 0x0000100000147984 */ /* 0x000ea80000000c00 */
[----:B------:R-:W1:Y:S04]  /*1de0*/  LDS.128 R16, [R0+0x1400] ;  /* 0x0014000000107984 */ /* 0x000e680000000c00 */
[----:B------:R1:W1:Y:S01]  /*1df0*/  LDS.128 R12, [R0+0x1410] ;  /* 0x00141000000c7984 */ /* 0x0002620000000c00 */
[C---:B----4-:R-:W-:Y:S01]  /*1e00*/  PRMT R2, R4.reuse, 0x7632, R2 ;  /* 0x0000763204027816 */ /* 0x050fe20000000002 */
[C---:B---3--:R-:W-:Y:S01]  /*1e10*/  IMAD.U32 R35, R5.reuse, 0x10000, RZ ;  /* 0x0001000005237824 */ /* 0x048fe200078e00ff */
[----:B------:R-:W-:Y:S01]  /*1e20*/  PRMT R3, R5, 0x7632, R3 ;  /* 0x0000763205037816 */ /* 0x000fe20000000003 */
[----:B------:R-:W-:Y:S01]  /*1e30*/  IMAD.U32 R33, R4, 0x10000, RZ ;  /* 0x0001000004217824 */ /* 0x000fe200078e00ff */
[----:B------:R-:W-:Y:S01]  /*1e40*/  PRMT R5, R7, 0x7632, R5 ;  /* 0x0000763207057816 */ /* 0x000fe20000000005 */
[----:B------:R-:W-:Y:S01]  /*1e50*/  IMAD.U32 R2, R2, 0x10000, RZ ;  /* 0x0001000002027824 */ /* 0x000fe200078e00ff */
[----:B------:R-:W-:Y:S01]  /*1e60*/  PRMT R4, R6, 0x7632, R4 ;  /* 0x0000763206047816 */ /* 0x000fe20000000004 */
[----:B-1----:R-:W-:-:S02]  /*1e70*/  IMAD.U32 R0, R3, 0x10000, RZ ;  /* 0x0001000003007824 */ /* 0x002fc400078e00ff */
[----:B------:R-:W-:Y:S01]  /*1e80*/  FADD R24, R24, R33 ;  /* 0x0000002118187221 */ /* 0x000fe20000000000 */
[----:B------:R-:W-:Y:S01]  /*1e90*/  FADD R25, R25, R2 ;  /* 0x0000000219197221 */ /* 0x000fe20000000000 */
[----:B------:R-:W-:Y:S01]  /*1ea0*/  IMAD.U32 R7, R7, 0x10000, RZ ;  /* 0x0001000007077824 */ /* 0x000fe200078e00ff */
[----:B------:R-:W1:Y:S01]  /*1eb0*/  LDC.64 R2, c[0x0][0x228] ;  /* 0x00008a00ff027b82 */ /* 0x000e620000000a00 */
[----:B------:R-:W-:Y:S01]  /*1ec0*/  FADD R27, R27, R0 ;  /* 0x000000001b1b7221 */ /* 0x000fe20000000000 */
[----:B------:R-:W-:Y:S02]  /*1ed0*/  IMAD.U32 R0, R5, 0x10000, RZ ;  /* 0x0001000005007824 */ /* 0x000fe400078e00ff */
[--C-:B--2---:R-:W-:Y:S01]  /*1ee0*/  FADD R22, R22, R7.reuse ;  /* 0x0000000716167221 */ /* 0x104fe20000000000 */
[----:B------:R-:W-:Y:S01]  /*1ef0*/  IMAD.U32 R4, R4, 0x10000, RZ ;  /* 0x0001000004047824 */ /* 0x000fe200078e00ff */
[----:B-----5:R-:W-:Y:S01]  /*1f00*/  PRMT R7, R10, 0x7632, R7 ;  /* 0x000076320a077816 */ /* 0x020fe20000000007 */
[--C-:B------:R-:W-:Y:S01]  /*1f10*/  FADD R23, R23, R0.reuse ;  /* 0x0000000017177221 */ /* 0x100fe20000000000 */
[----:B------:R-:W-:Y:S01]  /*1f20*/  PRMT R0, R8, 0x7632, R0 ;  /* 0x0000763208007816 */ /* 0x000fe20000000000 */
[--C-:B------:R-:W-:Y:S01]  /*1f30*/  FADD R33, R21, R4.reuse ;  /* 0x0000000415217221 */ /* 0x100fe20000000000 */
[----:B------:R-:W-:Y:S01]  /*1f40*/  PRMT R4, R9, 0x7632, R4 ;  /* 0x0000763209047816 */ /* 0x000fe20000000004 */
[----:B------:R-:W-:-:S02]  /*1f50*/  IMAD.U32 R37, R6, 0x10000, RZ ;  /* 0x0001000006257824 */ /* 0x000fc400078e00ff */
[----:B------:R-:W-:Y:S01]  /*1f60*/  FADD R26, R26, R35 ;  /* 0x000000231a1a7221 */ /* 0x000fe20000000000 */
[----:B------:R-:W-:Y:S01]  /*1f70*/  IMAD.U32 R5, R8, 0x10000, RZ ;  /* 0x0001000008057824 */ /* 0x000fe200078e00ff */
[----:B------:R-:W-:Y:S01]  /*1f80*/  PRMT R8, R11, 0x7632, R8 ;  /* 0x000076320b087816 */ /* 0x000fe20000000008 */
[----:B------:R-:W-:Y:S02]  /*1f90*/  IMAD.U32 R0, R0, 0x10000, RZ ;  /* 0x0001000000007824 */ /* 0x000fe400078e00ff */
[----:B------:R-:W-:Y:S01]  /*1fa0*/  FADD R6, R20, R37 ;  /* 0x0000002514067221 */ /* 0x000fe20000000000 */
[----:B------:R-:W-:Y:S02]  /*1fb0*/  IMAD.U32 R9, R9, 0x10000, RZ ;  /* 0x0001000009097824 */ /* 0x000fe400078e00ff */
[----:B------:R-:W-:Y:S01]  /*1fc0*/  FADD R16, R16, R5 ;  /* 0x0000000510107221 */ /* 0x000fe20000000000 */
[----:B------:R-:W-:Y:S02]  /*1fd0*/  IMAD.U32 R4, R4, 0x10000, RZ ;  /* 0x0001000004047824 */ /* 0x000fe400078e00ff */
[----:B------:R-:W-:Y:S01]  /*1fe0*/  FADD R17, R17, R0 ;  /* 0x0000000011117221 */ /* 0x000fe20000000000 */
[----:B------:R-:W-:-:S02]  /*1ff0*/  IMAD.U32 R21, R10, 0x10000, RZ ;  /* 0x000100000a157824 */ /* 0x000fc400078e00ff */
[----:B------:R-:W-:Y:S01]  /*2000*/  FADD R18, R18, R9 ;  /* 0x0000000912127221 */ /* 0x000fe20000000000 */
[----:B------:R-:W-:Y:S02]  /*2010*/  IMAD.U32 R11, R11, 0x10000, RZ ;  /* 0x000100000b0b7824 */ /* 0x000fe400078e00ff */
[----:B------:R-:W-:Y:S01]  /*2020*/  FADD R19, R19, R4 ;  /* 0x0000000413137221 */ /* 0x000fe20000000000 */
[----:B------:R-:W-:Y:S01]  /*2030*/  IMAD.U32 R0, R7, 0x10000, RZ ;  /* 0x0001000007007824 */ /* 0x000fe200078e00ff */
[----:B------:R-:W-:Y:S01]  /*2040*/  F2FP.BF16.F32.PACK_AB R4, R25, R24 ;  /* 0x000000181904723e */ /* 0x000fe200000010ff */
[----:B------:R-:W-:Y:S01]  /*2050*/  IMAD.U32 R10, R8, 0x10000, RZ ;  /* 0x00010000080a7824 */ /* 0x000fe200078e00ff */
[----:B------:R-:W-:Y:S01]  /*2060*/  F2FP.BF16.F32.PACK_AB R5, R27, R26 ;  /* 0x0000001a1b05723e */ /* 0x000fe200000010ff */
[----:B-1----:R-:W-:Y:S01]  /*2070*/  IMAD.WIDE R8, R29, 0x2, R2 ;  /* 0x000000021d087825 */ /* 0x002fe200078e0202 */
[----:B------:R-:W-:-:S03]  /*2080*/  F2FP.BF16.F32.PACK_AB R6, R33, R6 ;  /* 0x000000062106723e */ /* 0x000fc600000010ff */
[----:B------:R-:W-:Y:S01]  /*2090*/  FADD R12, R12, R21 ;  /* 0x000000150c0c7221 */ /* 0x000fe20000000000 */
[----:B------:R-:W-:Y:S01]  /*20a0*/  F2FP.BF16.F32.PACK_AB R7, R23, R22 ;  /* 0x000000161707723e */ /* 0x000fe200000010ff */
[----:B------:R-:W-:Y:S01]  /*20b0*/  FADD R11, R14, R11 ;  /* 0x0000000b0e0b7221 */ /* 0x000fe20000000000 */
[----:B------:R-:W-:Y:S01]  /*20c0*/  FADD R13, R13, R0 ;  /* 0x000000000d0d7221 */ /* 0x000fe20000000000 */
[----:B------:R-:W-:Y:S01]  /*20d0*/  FADD R10, R15, R10 ;  /* 0x0000000a0f0a7221 */ /* 0x000fe20000000000 */
[----:B------:R-:W-:Y:S01]  /*20e0*/  F2FP.BF16.F32.PACK_AB R16, R17, R16 ;  /* 0x000000101110723e */ /* 0x000fe200000010ff */
[----:B------:R1:W-:Y:S01]  /*20f0*/  @P1 STG.E.128 desc[UR14][R8.64], R4 ;  /* 0x0000000408001986 */ /* 0x0003e2000c101d0e */
[----:B------:R-:W-:Y:S01]  /*2100*/  F2FP.BF16.F32.PACK_AB R17, R19, R18 ;  /* 0x000000121311723e */ /* 0x000fe200000010ff */
[----:B------:R-:W-:Y:S01]  /*2110*/  IMAD.WIDE R2, R31, 0x2, R2 ;  /* 0x000000021f027825 */ /* 0x000fe200078e0202 */
[----:B------:R-:W-:Y:S02]  /*2120*/  F2FP.BF16.F32.PACK_AB R18, R13, R12 ;  /* 0x0000000c0d12723e */ /* 0x000fe400000010ff */
[----:B------:R-:W-:Y:S01]  /*2130*/  F2FP.BF16.F32.PACK_AB R19, R10, R11 ;  /* 0x0000000b0a13723e */ /* 0x000fe200000010ff */
[----:B------:R-:W-:Y:S06]  /*2140*/  @!P0 EXIT ;  /* 0x000000000000894d */ /* 0x000fec0003800000 */
[----:B------:R-:W-:Y:S01]  /*2150*/  STG.E.128 desc[UR14][R2.64], R16 ;  /* 0x0000001002007986 */ /* 0x000fe2000c101d0e */
[----:B------:R-:W-:Y:S05]  /*2160*/  EXIT ;  /* 0x000000000000794d */ /* 0x000fea0003800000 */
.L_x_1:
[----:B------:R-:W-:-:S00]  /*2170*/  BRA `(.L_x_1) ;  /* 0xfffffffc00fc7947 */ /* 0x000fc0000383ffff */
[----:B------:R-:W-:-:S00]  /*2180*/  NOP ;  /* 0x0000000000007918 */ /* 0x000fc00000000000 */
[----:B------:R-:W-:-:S00]  /*2190*/  NOP ;  /* 0x0000000000007918 */ /* 0x000fc00000000000 */
[----:B------:R-:W-:-:S00]  /*21a0*/  NOP ;  /* 0x0000000000007918 */ /* 0x000fc00000000000 */
[----:B------:R-:W-:-:S00]  /*21b0*/  NOP ;  /* 0x0000000000007918 */ /* 0x000fc00000000000 */
[----:B------:R-:W-:-:S00]  /*21c0*/  NOP ;  /* 0x0000000000007918 */ /* 0x000fc00000000000 */
[----:B------:R-:W-:-:S00]  /*21d0*/  NOP ;  /* 0x0000000000007918 */ /* 0x000fc00000000000 */
[----:B------:R-:W-:-:S00]  /*21e0*/  NOP ;  /* 0x0000000000007918 */ /* 0x000fc00000000000 */
[----:B------:R-:W-:-:S00]  /*21f0*/  NOP ;  /* 0x0000000000007918 */ /* 0x000fc00000000000 */
.L_x_2:


//--------------------- .nv.shared.triton_mm      --------------------------
	.section	.nv.shared.triton_mm,"aw",@nobits
	.sectionflags	@""
	.align	16
	.zero		1024


//--------------------- .nv.constant0.triton_mm   --------------------------
	.section	.nv.constant0.triton_mm,"a",@progbits
	.sectionflags	@""
	.align	4
.nv.constant0.triton_mm:
	.zero		560
